// auto-generated by cutlass_sweep.gemm — config: {"arch": "sm_90", "cluster_m": 1, "cluster_n": 1, "dtype": "fp16", "dtype_b": "fp16", "layout": "nt", "stages": 0, "tile_k": 256, "tile_m": 64, "tile_n": 96}
#include "cutlass/cutlass.h"
#include "cutlass/gemm/collective/collective_builder.hpp"
#include "cutlass/gemm/device/gemm_universal_adapter.h"
#include "cutlass/gemm/kernel/gemm_universal.hpp"
#include "cutlass/epilogue/collective/collective_builder.hpp"

using ElemA = cutlass::half_t;
using ElemB = cutlass::half_t;
using ElemCD = cutlass::half_t;
using Acc  = float;
using TileShape    = cute::Shape<cute::_64, cute::_96, cute::_256>;
using ClusterShape = cute::Shape<cute::_1, cute::_1, cute::_1>;

using CollectiveEpilogue = typename cutlass::epilogue::collective::CollectiveBuilder<
    cutlass::arch::Sm90, cutlass::arch::OpClassTensorOp,
    TileShape, ClusterShape,
    cutlass::epilogue::collective::EpilogueTileAuto,
    Acc, Acc,
    ElemCD, cutlass::layout::RowMajor, 128 / cutlass::sizeof_bits<ElemCD>::value,
    ElemCD, cutlass::layout::RowMajor, 128 / cutlass::sizeof_bits<ElemCD>::value,
    cutlass::epilogue::collective::EpilogueScheduleAuto
  >::CollectiveOp;

using CollectiveMainloop = typename cutlass::gemm::collective::CollectiveBuilder<
    cutlass::arch::Sm90, cutlass::arch::OpClassTensorOp,
    ElemA, cutlass::layout::RowMajor, 128 / cutlass::sizeof_bits<ElemA>::value,
    ElemB, cutlass::layout::ColumnMajor, 128 / cutlass::sizeof_bits<ElemB>::value,
    Acc,
    TileShape, ClusterShape,
    cutlass::gemm::collective::StageCountAutoCarveout<static_cast<int>(sizeof(typename CollectiveEpilogue::SharedStorage))>,
    cutlass::gemm::collective::KernelScheduleAuto
  >::CollectiveOp;

using GemmKernel = cutlass::gemm::kernel::GemmUniversal<
    cute::Shape<int,int,int,int>,
    CollectiveMainloop,
    CollectiveEpilogue
>;
using Gemm = cutlass::gemm::device::GemmUniversalAdapter<GemmKernel>;

// Force the device kernel symbol into the cubin without needing a host main.
auto* _anchor = &cutlass::device_kernel<GemmKernel>;


// ===== COMPILED SASS (sm_90a) =====

	.target	sm_90a

	.elftype	@"ET_EXEC"


//--------------------- .note.nv.tkinfo           --------------------------
	.section	.note.nv.tkinfo,"",@"SHT_NOTE"
	.sectionflags	@"SHF_NOTE_NV_TKINFO"
	.tkinfo
        /*0018*/ 	.word	0x00000002
        /*0030*/ 	.string	""
        /*0030*/ 	.string	"ptxas"
        /*0030*/ 	.string	"Cuda compilation tools, release 13.0, V13.0.88"
        /*0030*/ 	.string	"Build cuda_13.0.r13.0/compiler.36424714_0"
        /*0030*/ 	.string	"-arch sm_90a -m 64 "



//--------------------- .note.nv.cuinfo           --------------------------
	.section	.note.nv.cuinfo,"",@"SHT_NOTE"
	.sectionflags	@"SHF_NOTE_NV_CUINFO"
        /*0018*/ 	.short	0x0002
        /*001a*/ 	.short	0x005a
        /*001c*/ 	.short	0x0082
	.zero		2


//--------------------- .nv.info                  --------------------------
	.section	.nv.info,"",@"SHT_CUDA_INFO"
	.align	4


	//----- nvinfo : EIATTR_REGCOUNT
	.align		4
        /*0000*/ 	.byte	0x04, 0x2f
        /*0002*/ 	.short	(.L_15 - .L_14)
	.align		4
.L_14:
        /*0004*/ 	.word	index@(_ZN7cutlass13device_kernelINS_4gemm6kernel13GemmUniversalIN4cute5tupleIJiiiiEEENS1_10collective13CollectiveMmaINS1_34MainloopSm90TmaGmmaWarpSpecializedILi2ENS5_IJNS4_1CILi1EEESB_SB_EEENS1_32KernelTmaWarpSpecializedPingpongEEENS5_IJNSA_ILi64EEENSA_ILi96EEENSA_ILi256EEEEEENS_6half_tENS5_IJlSB_lEEESJ_SK_NS4_8TiledMMAINS4_8MMA_AtomIJNS4_4SM904GMMA25MMA_64x96x16_F32F16F16_SSILNSO_5MajorE0ELSQ_0ELNSO_7ScaleInE1ELSR_1EEEEEENS4_6LayoutISC_NS5_IJNSA_ILi0EEESV_SV_EEEEENS5_IJNS4_10UnderscoreESY_SY_EEEEENS4_13SM90_TMA_LOADENS4_14ComposedLayoutINS4_7SwizzleILi3ELi4ELi3EEENS4_18smem_ptr_flag_bitsILi16EEENSU_INS5_IJNSA_ILi8EEESF_EEENS5_IJSF_SB_EEEEEEEvNS4_8identityES11_S1B_vS1C_EENS_8epilogue10collective6detail29Sm90TmaWarpSpecializedAdapterINS1F_15DefaultEpilogueISJ_SK_SK_NS1E_6thread17LinearCombinationISJ_Li1EffLNS1J_9ScaleType4KindE0ELNS_15FloatRoundStyleE2ESJ_EENS1_15EpilogueDefaultEEEEEvvEEEEvNT_6ParamsE)
        /*0008*/ 	.word	0x000000a8


	//----- nvinfo : EIATTR_FRAME_SIZE
	.align		4
.L_15:
        /*000c*/ 	.byte	0x04, 0x11
        /*000e*/ 	.short	(.L_17 - .L_16)
	.align		4
.L_16:
        /*0010*/ 	.word	index@(_ZN7cutlass13device_kernelINS_4gemm6kernel13GemmUniversalIN4cute5tupleIJiiiiEEENS1_10collective13CollectiveMmaINS1_34MainloopSm90TmaGmmaWarpSpecializedILi2ENS5_IJNS4_1CILi1EEESB_SB_EEENS1_32KernelTmaWarpSpecializedPingpongEEENS5_IJNSA_ILi64EEENSA_ILi96EEENSA_ILi256EEEEEENS_6half_tENS5_IJlSB_lEEESJ_SK_NS4_8TiledMMAINS4_8MMA_AtomIJNS4_4SM904GMMA25MMA_64x96x16_F32F16F16_SSILNSO_5MajorE0ELSQ_0ELNSO_7ScaleInE1ELSR_1EEEEEENS4_6LayoutISC_NS5_IJNSA_ILi0EEESV_SV_EEEEENS5_IJNS4_10UnderscoreESY_SY_EEEEENS4_13SM90_TMA_LOADENS4_14ComposedLayoutINS4_7SwizzleILi3ELi4ELi3EEENS4_18smem_ptr_flag_bitsILi16EEENSU_INS5_IJNSA_ILi8EEESF_EEENS5_IJSF_SB_EEEEEEEvNS4_8identityES11_S1B_vS1C_EENS_8epilogue10collective6detail29Sm90TmaWarpSpecializedAdapterINS1F_15DefaultEpilogueISJ_SK_SK_NS1E_6thread17LinearCombinationISJ_Li1EffLNS1J_9ScaleType4KindE0ELNS_15FloatRoundStyleE2ESJ_EENS1_15EpilogueDefaultEEEEEvvEEEEvNT_6ParamsE)
        /*0014*/ 	.word	0x00000000


	//----- nvinfo : EIATTR_MIN_STACK_SIZE
	.align		4
.L_17:
        /*0018*/ 	.byte	0x04, 0x12
        /*001a*/ 	.short	(.L_19 - .L_18)
	.align		4
.L_18:
        /*001c*/ 	.word	index@(_ZN7cutlass13device_kernelINS_4gemm6kernel13GemmUniversalIN4cute5tupleIJiiiiEEENS1_10collective13CollectiveMmaINS1_34MainloopSm90TmaGmmaWarpSpecializedILi2ENS5_IJNS4_1CILi1EEESB_SB_EEENS1_32KernelTmaWarpSpecializedPingpongEEENS5_IJNSA_ILi64EEENSA_ILi96EEENSA_ILi256EEEEEENS_6half_tENS5_IJlSB_lEEESJ_SK_NS4_8TiledMMAINS4_8MMA_AtomIJNS4_4SM904GMMA25MMA_64x96x16_F32F16F16_SSILNSO_5MajorE0ELSQ_0ELNSO_7ScaleInE1ELSR_1EEEEEENS4_6LayoutISC_NS5_IJNSA_ILi0EEESV_SV_EEEEENS5_IJNS4_10UnderscoreESY_SY_EEEEENS4_13SM90_TMA_LOADENS4_14ComposedLayoutINS4_7SwizzleILi3ELi4ELi3EEENS4_18smem_ptr_flag_bitsILi16EEENSU_INS5_IJNSA_ILi8EEESF_EEENS5_IJSF_SB_EEEEEEEvNS4_8identityES11_S1B_vS1C_EENS_8epilogue10collective6detail29Sm90TmaWarpSpecializedAdapterINS1F_15DefaultEpilogueISJ_SK_SK_NS1E_6thread17LinearCombinationISJ_Li1EffLNS1J_9ScaleType4KindE0ELNS_15FloatRoundStyleE2ESJ_EENS1_15EpilogueDefaultEEEEEvvEEEEvNT_6ParamsE)
        /*0020*/ 	.word	0x00000000
.L_19:


//--------------------- .nv.compat                --------------------------
	.section	.nv.compat,"",@"SHT_CUDA_COMPAT_INFO"
	.align	4
        /*0000*/ 	.byte	0x02, 0x09, 0x01, 0x00, 0x02, 0x02, 0x04, 0x00, 0x02, 0x05, 0x05, 0x00, 0x03, 0x07, 0x01, 0x01
        /*0010*/ 	.byte	0x02, 0x03, 0x01, 0x00, 0x02, 0x06, 0x01, 0x00, 0x04, 0x0b, 0x08, 0x00, 0x00, 0x00, 0x00, 0x00
        /*0020*/ 	.byte	0x00, 0x00, 0x00, 0x00


//--------------------- .nv.info._ZN7cutlass13device_kernelINS_4gemm6kernel13GemmUniversalIN4cute5tupleIJiiiiEEENS1_10collective13CollectiveMmaINS1_34MainloopSm90TmaGmmaWarpSpecializedILi2ENS5_IJNS4_1CILi1EEESB_SB_EEENS1_32KernelTmaWarpSpecializedPingpongEEENS5_IJNSA_ILi64EEENSA_ILi96EEENSA_ILi256EEEEEENS_6half_tENS5_IJlSB_lEEESJ_SK_NS4_8TiledMMAINS4_8MMA_AtomIJNS4_4SM904GMMA25MMA_64x96x16_F32F16F16_SSILNSO_5MajorE0ELSQ_0ELNSO_7ScaleInE1ELSR_1EEEEEENS4_6LayoutISC_NS5_IJNSA_ILi0EEESV_SV_EEEEENS5_IJNS4_10UnderscoreESY_SY_EEEEENS4_13SM90_TMA_LOADENS4_14ComposedLayoutINS4_7SwizzleILi3ELi4ELi3EEENS4_18smem_ptr_flag_bitsILi16EEENSU_INS5_IJNSA_ILi8EEESF_EEENS5_IJSF_SB_EEEEEEEvNS4_8identityES11_S1B_vS1C_EENS_8epilogue10collective6detail29Sm90TmaWarpSpecializedAdapterINS1F_15DefaultEpilogueISJ_SK_SK_NS1E_6thread17LinearCombinationISJ_Li1EffLNS1J_9ScaleType4KindE0ELNS_15FloatRoundStyleE2ESJ_EENS1_15EpilogueDefaultEEEEEvvEEEEvNT_6ParamsE --------------------------
	.section	.nv.info._ZN7cutlass13device_kernelINS_4gemm6kernel13GemmUniversalIN4cute5tupleIJiiiiEEENS1_10collective13CollectiveMmaINS1_34MainloopSm90TmaGmmaWarpSpecializedILi2ENS5_IJNS4_1CILi1EEESB_SB_EEENS1_32KernelTmaWarpSpecializedPingpongEEENS5_IJNSA_ILi64EEENSA_ILi96EEENSA_ILi256EEEEEENS_6half_tENS5_IJlSB_lEEESJ_SK_NS4_8TiledMMAINS4_8MMA_AtomIJNS4_4SM904GMMA25MMA_64x96x16_F32F16F16_SSILNSO_5MajorE0ELSQ_0ELNSO_7ScaleInE1ELSR_1EEEEEENS4_6LayoutISC_NS5_IJNSA_ILi0EEESV_SV_EEEEENS5_IJNS4_10UnderscoreESY_SY_EEEEENS4_13SM90_TMA_LOADENS4_14ComposedLayoutINS4_7SwizzleILi3ELi4ELi3EEENS4_18smem_ptr_flag_bitsILi16EEENSU_INS5_IJNSA_ILi8EEESF_EEENS5_IJSF_SB_EEEEEEEvNS4_8identityES11_S1B_vS1C_EENS_8epilogue10collective6detail29Sm90TmaWarpSpecializedAdapterINS1F_15DefaultEpilogueISJ_SK_SK_NS1E_6thread17LinearCombinationISJ_Li1EffLNS1J_9ScaleType4KindE0ELNS_15FloatRoundStyleE2ESJ_EENS1_15EpilogueDefaultEEEEEvvEEEEvNT_6ParamsE,"",@"SHT_CUDA_INFO"
	.sectionflags	@""
	.align	4


	//----- nvinfo : EIATTR_CUDA_API_VERSION
	.align		4
        /*0000*/ 	.byte	0x04, 0x37
        /*0002*/ 	.short	(.L_21 - .L_20)
.L_20:
        /*0004*/ 	.word	0x00000082


	//----- nvinfo : EIATTR_KPARAM_INFO
	.align		4
.L_21:
        /*0008*/ 	.byte	0x04, 0x17
        /*000a*/ 	.short	(.L_23 - .L_22)
.L_22:
        /*000c*/ 	.word	0x00000000
        /*0010*/ 	.short	0x0000
        /*0012*/ 	.short	0x0070
        /*0014*/ 	.byte	0x00, 0xf0, 0x01, 0x10


	//----- nvinfo : EIATTR_SPARSE_MMA_MASK
	.align		4
.L_23:
        /*0018*/ 	.byte	0x03, 0x50
        /*001a*/ 	.short	0x0000


	//----- nvinfo : EIATTR_MAXREG_COUNT
	.align		4
        /*001c*/ 	.byte	0x03, 0x1b
        /*001e*/ 	.short	0x00a8


	//----- nvinfo : EIATTR_NUM_BARRIERS
	.align		4
        /*0020*/ 	.byte	0x02, 0x4c
        /*0022*/ 	.byte	0x01
	.zero		1


	//----- nvinfo : EIATTR_EXTERNS
	.align		4
        /*0024*/ 	.byte	0x04, 0x0f
        /*0026*/ 	.short	(.L_25 - .L_24)


	//   ....[0]....
	.align		4
.L_24:
        /*0028*/ 	.word	index@(__assertfail)


	//----- nvinfo : EIATTR_MERCURY_ISA_VERSION
	.align		4
.L_25:
        /*002c*/ 	.byte	0x03, 0x5f
        /*002e*/ 	.short	0x0101


	//----- nvinfo : EIATTR_INT_WARP_WIDE_INSTR_OFFSETS
	.align		4
        /*0030*/ 	.byte	0x04, 0x31
        /*0032*/ 	.short	(.L_27 - .L_26)


	//   ....[0]....
.L_26:
        /*0034*/ 	.word	0x00000430


	//   ....[1]....
        /*0038*/ 	.word	0x00000450


	//   ....[2]....
        /*003c*/ 	.word	0x000004d0


	//   ....[3]....
        /*0040*/ 	.word	0x000004e0


	//   ....[4]....
        /*0044*/ 	.word	0x000004f0


	//   ....[5]....
        /*0048*/ 	.word	0x00000510


	//   ....[6]....
        /*004c*/ 	.word	0x00000570


	//   ....[7]....
        /*0050*/ 	.word	0x00000590


	//----- nvinfo : EIATTR_COOP_GROUP_MASK_REGIDS
	.align		4
.L_27:
        /*0054*/ 	.byte	0x04, 0x29
        /*0056*/ 	.short	(.L_29 - .L_28)


	//   ....[0]....
.L_28:
        /*0058*/ 	.word	0xffffffff


	//   ....[1]....
        /*005c*/ 	.word	0xffffffff


	//   ....[2]....
        /*0060*/ 	.word	0xffffffff


	//   ....[3]....
        /*0064*/ 	.word	0xffffffff


	//   ....[4]....
        /*0068*/ 	.word	0xffffffff


	//   ....[5]....
        /*006c*/ 	.word	0xffffffff


	//----- nvinfo : EIATTR_COOP_GROUP_INSTR_OFFSETS
	.align		4
.L_29:
        /*0070*/ 	.byte	0x04, 0x28
        /*0072*/ 	.short	(.L_31 - .L_30)


	//   ....[0]....
.L_30:
        /*0074*/ 	.word	0x00000050


	//   ....[1]....
        /*0078*/ 	.word	0x00000080


	//   ....[2]....
        /*007c*/ 	.word	0x00000180


	//   ....[3]....
        /*0080*/ 	.word	0x00000350


	//   ....[4]....
        /*0084*/ 	.word	0x00000390


	//   ....[5]....
        /*0088*/ 	.word	0x000003d0


	//----- nvinfo : EIATTR_REG_RECONFIG
	.align		4
.L_31:
        /*008c*/ 	.byte	0x01, 0x54
	.zero		2


	//----- nvinfo : EIATTR_SYSCALL_OFFSETS
	.align		4
        /*0090*/ 	.byte	0x04, 0x46
        /*0092*/ 	.short	(.L_33 - .L_32)


	//   ....[0]....
.L_32:
        /*0094*/ 	.word	0x000017c0


	//----- nvinfo : EIATTR_MBARRIER_INSTR_OFFSETS
	.align		4
.L_33:
        /*0098*/ 	.byte	0x04, 0x39
        /*009a*/ 	.short	(.L_35 - .L_34)


	//   ....[0]....
.L_34:
        /*009c*/ 	.word	0x00000300
        /*00a0*/ 	.word	0x000000ff
        /*00a4*/ 	.word	0x00000000
        /*00a8*/ 	.short	0x0100
        /*00aa*/ 	.byte	0x09
	.zero		1


	//   ....[1]....
        /*00ac*/ 	.word	0x00000310
        /*00b0*/ 	.word	0x000000ff
        /*00b4*/ 	.word	0x00000010
        /*00b8*/ 	.short	0x0100
        /*00ba*/ 	.byte	0x09
	.zero		1


	//   ....[2]....
        /*00bc*/ 	.word	0x00000320
        /*00c0*/ 	.word	0x000000ff
        /*00c4*/ 	.word	0x00000008
        /*00c8*/ 	.short	0x0100
        /*00ca*/ 	.byte	0x09
	.zero		1


	//   ....[3]....
        /*00cc*/ 	.word	0x00000330
        /*00d0*/ 	.word	0x000000ff
        /*00d4*/ 	.word	0x00000018
        /*00d8*/ 	.short	0x0100
        /*00da*/ 	.byte	0x09
	.zero		1


	//   ....[4]....
        /*00dc*/ 	.word	0x000005b0
        /*00e0*/ 	.word	0x000000ff
        /*00e4*/ 	.word	0x00000050
        /*00e8*/ 	.short	0x0100
        /*00ea*/ 	.byte	0x09
	.zero		1


	//   ....[5]....
        /*00ec*/ 	.word	0x000005c0
        /*00f0*/ 	.word	0x000000ff
        /*00f4*/ 	.word	0x00000058
        /*00f8*/ 	.short	0x0100
        /*00fa*/ 	.byte	0x09
	.zero		1


	//   ....[6]....
        /*00fc*/ 	.word	0x00000600
        /*0100*/ 	.word	0x000000ff
        /*0104*/ 	.word	0x00000030
        /*0108*/ 	.short	0x0100
        /*010a*/ 	.byte	0x0a
	.zero		1


	//   ....[7]....
        /*010c*/ 	.word	0x00000620
        /*0110*/ 	.word	0x000000ff
        /*0114*/ 	.word	0x00000038
        /*0118*/ 	.short	0x0100
        /*011a*/ 	.byte	0x0a
	.zero		1


	//   ....[8]....
        /*011c*/ 	.word	0x00000630
        /*0120*/ 	.word	0x000000ff
        /*0124*/ 	.word	0x00000040
        /*0128*/ 	.short	0x0100
        /*012a*/ 	.byte	0x0a
	.zero		1


	//   ....[9]....
        /*012c*/ 	.word	0x00000640
        /*0130*/ 	.word	0x000000ff
        /*0134*/ 	.word	0x00000048
        /*0138*/ 	.short	0x0100
        /*013a*/ 	.byte	0x0a
	.zero		1


	//   ....[10]....
        /*013c*/ 	.word	0x00001680
        /*0140*/ 	.word	0x0000004f
        /*0144*/ 	.word	0xfffffff8
        /*0148*/ 	.short	0x010a
        /*014a*/ 	.byte	0x3f
	.zero		1


	//   ....[11]....
        /*014c*/ 	.word	0x00001850
        /*0150*/ 	.word	0x00000003
        /*0154*/ 	.word	0x00000000
        /*0158*/ 	.short	0x010a
        /*015a*/ 	.byte	0x3f
	.zero		1


	//   ....[12]....
        /*015c*/ 	.word	0x00001890
        /*0160*/ 	.word	0x00000003
        /*0164*/ 	.word	0x00000000
        /*0168*/ 	.short	0x010a
        /*016a*/ 	.byte	0x3f
	.zero		1


	//   ....[13]....
        /*016c*/ 	.word	0x000020d0
        /*0170*/ 	.word	0x000000ff
        /*0174*/ 	.word	0x00000000
        /*0178*/ 	.short	0x010a
        /*017a*/ 	.byte	0x04
	.zero		1


	//   ....[14]....
        /*017c*/ 	.word	0x00002110
        /*0180*/ 	.word	0x000000ff
        /*0184*/ 	.word	0x00000000
        /*0188*/ 	.short	0x010a
        /*018a*/ 	.byte	0x04
	.zero		1


	//   ....[15]....
        /*018c*/ 	.word	0x000028c0
        /*0190*/ 	.word	0x000000ff
        /*0194*/ 	.word	0x00000000
        /*0198*/ 	.short	0x0101
        /*019a*/ 	.byte	0x04
	.zero		1


	//   ....[16]....
        /*019c*/ 	.word	0x000029b0
        /*01a0*/ 	.word	0x00000053
        /*01a4*/ 	.word	0x00000000
        /*01a8*/ 	.short	0x0101
        /*01aa*/ 	.byte	0x34
	.zero		1


	//   ....[17]....
        /*01ac*/ 	.word	0x00002a70
        /*01b0*/ 	.word	0x000000ff
        /*01b4*/ 	.word	0x00000000
        /*01b8*/ 	.short	0x0101
        /*01ba*/ 	.byte	0x04
	.zero		1


	//   ....[18]....
        /*01bc*/ 	.word	0x00002ac0
        /*01c0*/ 	.word	0x0000004f
        /*01c4*/ 	.word	0x00000008
        /*01c8*/ 	.short	0x010a
        /*01ca*/ 	.byte	0x3f
	.zero		1


	//   ....[19]....
        /*01cc*/ 	.word	0x00005cc0
        /*01d0*/ 	.word	0x00000050
        /*01d4*/ 	.word	0x00000000
        /*01d8*/ 	.short	0x0101
        /*01da*/ 	.byte	0x34
	.zero		1


	//   ....[20]....
        /*01dc*/ 	.word	0x000066d0
        /*01e0*/ 	.word	0x00000007
        /*01e4*/ 	.word	0x00000010
        /*01e8*/ 	.short	0x010a
        /*01ea*/ 	.byte	0x3f
	.zero		1


	//   ....[21]....
        /*01ec*/ 	.word	0x00006c90
        /*01f0*/ 	.word	0x00000003
        /*01f4*/ 	.word	0x00000058
        /*01f8*/ 	.short	0x0101
        /*01fa*/ 	.byte	0x3f
	.zero		1


	//   ....[22]....
        /*01fc*/ 	.word	0x00007400
        /*0200*/ 	.word	0x00000007
        /*0204*/ 	.word	0x00000000
        /*0208*/ 	.short	0x010a
        /*020a*/ 	.byte	0x3f
	.zero		1


	//   ....[23]....
        /*020c*/ 	.word	0x00007480
        /*0210*/ 	.word	0x00000003
        /*0214*/ 	.word	0x00000000
        /*0218*/ 	.short	0x010a
        /*021a*/ 	.byte	0x3f
	.zero		1


	//   ....[24]....
        /*021c*/ 	.word	0x000074e0
        /*0220*/ 	.word	0x0000004f
        /*0224*/ 	.word	0xfffffff8
        /*0228*/ 	.short	0x010a
        /*022a*/ 	.byte	0x3f
	.zero		1


	//   ....[25]....
        /*022c*/ 	.word	0x00007530
        /*0230*/ 	.word	0x00000003
        /*0234*/ 	.word	0x00000000
        /*0238*/ 	.short	0x010a
        /*023a*/ 	.byte	0x3f
	.zero		1


	//   ....[26]....
        /*023c*/ 	.word	0x00007590
        /*0240*/ 	.word	0x00000004
        /*0244*/ 	.word	0x00000000
        /*0248*/ 	.short	0x010a
        /*024a*/ 	.byte	0x3f
	.zero		1


	//   ....[27]....
        /*024c*/ 	.word	0x000075e0
        /*0250*/ 	.word	0x0000004f
        /*0254*/ 	.word	0x00000008
        /*0258*/ 	.short	0x010a
        /*025a*/ 	.byte	0x3f
	.zero		1


	//   ....[28]....
        /*025c*/ 	.word	0x000076b0
        /*0260*/ 	.word	0x00000007
        /*0264*/ 	.word	0x00000010
        /*0268*/ 	.short	0x010a
        /*026a*/ 	.byte	0x3f
	.zero		1


	//   ....[29]....
        /*026c*/ 	.word	0x00007780
        /*0270*/ 	.word	0x00000007
        /*0274*/ 	.word	0x00000000
        /*0278*/ 	.short	0x010a
        /*027a*/ 	.byte	0x3f
	.zero		1


	//----- nvinfo : EIATTR_NUM_MBARRIERS
	.align		4
.L_35:
        /*027c*/ 	.byte	0x03, 0x38
        /*027e*/ 	.short	0x000a


	//----- nvinfo : EIATTR_EXIT_INSTR_OFFSETS
	.align		4
        /*0280*/ 	.byte	0x04, 0x1c
        /*0282*/ 	.short	(.L_37 - .L_36)


	//   ....[0]....
.L_36:
        /*0284*/ 	.word	0x00001200


	//   ....[1]....
        /*0288*/ 	.word	0x00001260


	//   ....[2]....
        /*028c*/ 	.word	0x00006400


	//   ....[3]....
        /*0290*/ 	.word	0x00006430


	//   ....[4]....
        /*0294*/ 	.word	0x000074d0


	//----- nvinfo : EIATTR_MAX_THREADS
	.align		4
.L_37:
        /*0298*/ 	.byte	0x04, 0x05
        /*029a*/ 	.short	(.L_39 - .L_38)
.L_38:
        /*029c*/ 	.word	0x00000180
        /*02a0*/ 	.word	0x00000001
        /*02a4*/ 	.word	0x00000001


	//----- nvinfo : EIATTR_CRS_STACK_SIZE
	.align		4
.L_39:
        /*02a8*/ 	.byte	0x04, 0x1e
        /*02aa*/ 	.short	(.L_41 - .L_40)
.L_40:
        /*02ac*/ 	.word	0x00000000


	//----- nvinfo : EIATTR_CBANK_PARAM_SIZE
	.align		4
.L_41:
        /*02b0*/ 	.byte	0x03, 0x19
        /*02b2*/ 	.short	0x0470


	//----- nvinfo : EIATTR_PARAM_CBANK
	.align		4
        /*02b4*/ 	.byte	0x04, 0x0a
        /*02b6*/ 	.short	(.L_43 - .L_42)
	.align		4
.L_42:
        /*02b8*/ 	.word	index@(.nv.constant0._ZN7cutlass13device_kernelINS_4gemm6kernel13GemmUniversalIN4cute5tupleIJiiiiEEENS1_10collective13CollectiveMmaINS1_34MainloopSm90TmaGmmaWarpSpecializedILi2ENS5_IJNS4_1CILi1EEESB_SB_EEENS1_32KernelTmaWarpSpecializedPingpongEEENS5_IJNSA_ILi64EEENSA_ILi96EEENSA_ILi256EEEEEENS_6half_tENS5_IJlSB_lEEESJ_SK_NS4_8TiledMMAINS4_8MMA_AtomIJNS4_4SM904GMMA25MMA_64x96x16_F32F16F16_SSILNSO_5MajorE0ELSQ_0ELNSO_7ScaleInE1ELSR_1EEEEEENS4_6LayoutISC_NS5_IJNSA_ILi0EEESV_SV_EEEEENS5_IJNS4_10UnderscoreESY_SY_EEEEENS4_13SM90_TMA_LOADENS4_14ComposedLayoutINS4_7SwizzleILi3ELi4ELi3EEENS4_18smem_ptr_flag_bitsILi16EEENSU_INS5_IJNSA_ILi8EEESF_EEENS5_IJSF_SB_EEEEEEEvNS4_8identityES11_S1B_vS1C_EENS_8epilogue10collective6detail29Sm90TmaWarpSpecializedAdapterINS1F_15DefaultEpilogueISJ_SK_SK_NS1E_6thread17LinearCombinationISJ_Li1EffLNS1J_9ScaleType4KindE0ELNS_15FloatRoundStyleE2ESJ_EENS1_15EpilogueDefaultEEEEEvvEEEEvNT_6ParamsE)
        /*02bc*/ 	.short	0x0210
        /*02be*/ 	.short	0x0470


	//----- nvinfo : EIATTR_SW_WAR
	.align		4
.L_43:
        /*02c0*/ 	.byte	0x04, 0x36
        /*02c2*/ 	.short	(.L_45 - .L_44)
.L_44:
        /*02c4*/ 	.word	0x00000008
.L_45:


//--------------------- .nv.callgraph             --------------------------
	.section	.nv.callgraph,"",@"SHT_CUDA_CALLGRAPH"
	.align	4
	.sectionentsize	8
	.align		4
        /*0000*/ 	.word	0x00000000
	.align		4
        /*0004*/ 	.word	0xffffffff
	.align		4
        /*0008*/ 	.word	index@(_ZN7cutlass13device_kernelINS_4gemm6kernel13GemmUniversalIN4cute5tupleIJiiiiEEENS1_10collective13CollectiveMmaINS1_34MainloopSm90TmaGmmaWarpSpecializedILi2ENS5_IJNS4_1CILi1EEESB_SB_EEENS1_32KernelTmaWarpSpecializedPingpongEEENS5_IJNSA_ILi64EEENSA_ILi96EEENSA_ILi256EEEEEENS_6half_tENS5_IJlSB_lEEESJ_SK_NS4_8TiledMMAINS4_8MMA_AtomIJNS4_4SM904GMMA25MMA_64x96x16_F32F16F16_SSILNSO_5MajorE0ELSQ_0ELNSO_7ScaleInE1ELSR_1EEEEEENS4_6LayoutISC_NS5_IJNSA_ILi0EEESV_SV_EEEEENS5_IJNS4_10UnderscoreESY_SY_EEEEENS4_13SM90_TMA_LOADENS4_14ComposedLayoutINS4_7SwizzleILi3ELi4ELi3EEENS4_18smem_ptr_flag_bitsILi16EEENSU_INS5_IJNSA_ILi8EEESF_EEENS5_IJSF_SB_EEEEEEEvNS4_8identityES11_S1B_vS1C_EENS_8epilogue10collective6detail29Sm90TmaWarpSpecializedAdapterINS1F_15DefaultEpilogueISJ_SK_SK_NS1E_6thread17LinearCombinationISJ_Li1EffLNS1J_9ScaleType4KindE0ELNS_15FloatRoundStyleE2ESJ_EENS1_15EpilogueDefaultEEEEEvvEEEEvNT_6ParamsE)
	.align		4
        /*000c*/ 	.word	index@(__assertfail)
	.align		4
        /*0010*/ 	.word	0x00000000
	.align		4
        /*0014*/ 	.word	0xfffffffe
	.align		4
        /*0018*/ 	.word	0x00000000
	.align		4
        /*001c*/ 	.word	0xfffffffd
	.align		4
        /*0020*/ 	.word	0x00000000
	.align		4
        /*0024*/ 	.word	0xfffffffc


//--------------------- .nv.constant4             --------------------------
	.section	.nv.constant4,"a",@progbits
	.align	8
	.align		8
.nv.constant4:
        /*0000*/ 	.dword	__assertfail
	.align		8
        /*0008*/ 	.dword	__unnamed_1
	.align		8
        /*0010*/ 	.dword	_ZN40_INTERNAL_778f3900_4_k_cu_113c0cb5_151374cuda3std3__45__cpo5beginE
	.align		8
        /*0018*/ 	.dword	_ZN40_INTERNAL_778f3900_4_k_cu_113c0cb5_151374cuda3std3__45__cpo3endE
	.align		8
        /*0020*/ 	.dword	_ZN40_INTERNAL_778f3900_4_k_cu_113c0cb5_151374cuda3std3__45__cpo6cbeginE
	.align		8
        /*0028*/ 	.dword	_ZN40_INTERNAL_778f3900_4_k_cu_113c0cb5_151374cuda3std3__45__cpo4cendE
	.align		8
        /*0030*/ 	.dword	_ZN40_INTERNAL_778f3900_4_k_cu_113c0cb5_151374cuda3std3__442_GLOBAL__N__778f3900_4_k_cu_113c0cb5_151376ignoreE
	.align		8
        /*0038*/ 	.dword	_ZN40_INTERNAL_778f3900_4_k_cu_113c0cb5_151374cuda3std3__419piecewise_constructE
	.align		8
        /*0040*/ 	.dword	_ZN40_INTERNAL_778f3900_4_k_cu_113c0cb5_151374cuda3std3__48in_placeE
	.align		8
        /*0048*/ 	.dword	_ZN40_INTERNAL_778f3900_4_k_cu_113c0cb5_151374cuda3std6ranges3__45__cpo4swapE
	.align		8
        /*0050*/ 	.dword	_ZN40_INTERNAL_778f3900_4_k_cu_113c0cb5_151374cuda3std6ranges3__45__cpo9iter_moveE
	.align		8
        /*0058*/ 	.dword	_ZN40_INTERNAL_778f3900_4_k_cu_113c0cb5_151374cute7productE
	.align		8
        /*0060*/ 	.dword	_ZN40_INTERNAL_778f3900_4_k_cu_113c0cb5_151374cute1_E
	.align		8
        /*0068*/ 	.dword	$str$22
	.align		8
        /*0070*/ 	.dword	$str$23


//--------------------- .text._ZN7cutlass13device_kernelINS_4gemm6kernel13GemmUniversalIN4cute5tupleIJiiiiEEENS1_10collective13CollectiveMmaINS1_34MainloopSm90TmaGmmaWarpSpecializedILi2ENS5_IJNS4_1CILi1EEESB_SB_EEENS1_32KernelTmaWarpSpecializedPingpongEEENS5_IJNSA_ILi64EEENSA_ILi96EEENSA_ILi256EEEEEENS_6half_tENS5_IJlSB_lEEESJ_SK_NS4_8TiledMMAINS4_8MMA_AtomIJNS4_4SM904GMMA25MMA_64x96x16_F32F16F16_SSILNSO_5MajorE0ELSQ_0ELNSO_7ScaleInE1ELSR_1EEEEEENS4_6LayoutISC_NS5_IJNSA_ILi0EEESV_SV_EEEEENS5_IJNS4_10UnderscoreESY_SY_EEEEENS4_13SM90_TMA_LOADENS4_14ComposedLayoutINS4_7SwizzleILi3ELi4ELi3EEENS4_18smem_ptr_flag_bitsILi16EEENSU_INS5_IJNSA_ILi8EEESF_EEENS5_IJSF_SB_EEEEEEEvNS4_8identityES11_S1B_vS1C_EENS_8epilogue10collective6detail29Sm90TmaWarpSpecializedAdapterINS1F_15DefaultEpilogueISJ_SK_SK_NS1E_6thread17LinearCombinationISJ_Li1EffLNS1J_9ScaleType4KindE0ELNS_15FloatRoundStyleE2ESJ_EENS1_15EpilogueDefaultEEEEEvvEEEEvNT_6ParamsE --------------------------
	.section	.text._ZN7cutlass13device_kernelINS_4gemm6kernel13GemmUniversalIN4cute5tupleIJiiiiEEENS1_10collective13CollectiveMmaINS1_34MainloopSm90TmaGmmaWarpSpecializedILi2ENS5_IJNS4_1CILi1EEESB_SB_EEENS1_32KernelTmaWarpSpecializedPingpongEEENS5_IJNSA_ILi64EEENSA_ILi96EEENSA_ILi256EEEEEENS_6half_tENS5_IJlSB_lEEESJ_SK_NS4_8TiledMMAINS4_8MMA_AtomIJNS4_4SM904GMMA25MMA_64x96x16_F32F16F16_SSILNSO_5MajorE0ELSQ_0ELNSO_7ScaleInE1ELSR_1EEEEEENS4_6LayoutISC_NS5_IJNSA_ILi0EEESV_SV_EEEEENS5_IJNS4_10UnderscoreESY_SY_EEEEENS4_13SM90_TMA_LOADENS4_14ComposedLayoutINS4_7SwizzleILi3ELi4ELi3EEENS4_18smem_ptr_flag_bitsILi16EEENSU_INS5_IJNSA_ILi8EEESF_EEENS5_IJSF_SB_EEEEEEEvNS4_8identityES11_S1B_vS1C_EENS_8epilogue10collective6detail29Sm90TmaWarpSpecializedAdapterINS1F_15DefaultEpilogueISJ_SK_SK_NS1E_6thread17LinearCombinationISJ_Li1EffLNS1J_9ScaleType4KindE0ELNS_15FloatRoundStyleE2ESJ_EENS1_15EpilogueDefaultEEEEEvvEEEEvNT_6ParamsE,"ax",@progbits
	.align	128
.text._ZN7cutlass13device_kernelINS_4gemm6kernel13GemmUniversalIN4cute5tupleIJiiiiEEENS1_10collective13CollectiveMmaINS1_34MainloopSm90TmaGmmaWarpSpecializedILi2ENS5_IJNS4_1CILi1EEESB_SB_EEENS1_32KernelTmaWarpSpecializedPingpongEEENS5_IJNSA_ILi64EEENSA_ILi96EEENSA_ILi256EEEEEENS_6half_tENS5_IJlSB_lEEESJ_SK_NS4_8TiledMMAINS4_8MMA_AtomIJNS4_4SM904GMMA25MMA_64x96x16_F32F16F16_SSILNSO_5MajorE0ELSQ_0ELNSO_7ScaleInE1ELSR_1EEEEEENS4_6LayoutISC_NS5_IJNSA_ILi0EEESV_SV_EEEEENS5_IJNS4_10UnderscoreESY_SY_EEEEENS4_13SM90_TMA_LOADENS4_14ComposedLayoutINS4_7SwizzleILi3ELi4ELi3EEENS4_18smem_ptr_flag_bitsILi16EEENSU_INS5_IJNSA_ILi8EEESF_EEENS5_IJSF_SB_EEEEEEEvNS4_8identityES11_S1B_vS1C_EENS_8epilogue10collective6detail29Sm90TmaWarpSpecializedAdapterINS1F_15DefaultEpilogueISJ_SK_SK_NS1E_6thread17LinearCombinationISJ_Li1EffLNS1J_9ScaleType4KindE0ELNS_15FloatRoundStyleE2ESJ_EENS1_15EpilogueDefaultEEEEEvvEEEEvNT_6ParamsE:
        .type           _ZN7cutlass13device_kernelINS_4gemm6kernel13GemmUniversalIN4cute5tupleIJiiiiEEENS1_10collective13CollectiveMmaINS1_34MainloopSm90TmaGmmaWarpSpecializedILi2ENS5_IJNS4_1CILi1EEESB_SB_EEENS1_32KernelTmaWarpSpecializedPingpongEEENS5_IJNSA_ILi64EEENSA_ILi96EEENSA_ILi256EEEEEENS_6half_tENS5_IJlSB_lEEESJ_SK_NS4_8TiledMMAINS4_8MMA_AtomIJNS4_4SM904GMMA25MMA_64x96x16_F32F16F16_SSILNSO_5MajorE0ELSQ_0ELNSO_7ScaleInE1ELSR_1EEEEEENS4_6LayoutISC_NS5_IJNSA_ILi0EEESV_SV_EEEEENS5_IJNS4_10UnderscoreESY_SY_EEEEENS4_13SM90_TMA_LOADENS4_14ComposedLayoutINS4_7SwizzleILi3ELi4ELi3EEENS4_18smem_ptr_flag_bitsILi16EEENSU_INS5_IJNSA_ILi8EEESF_EEENS5_IJSF_SB_EEEEEEEvNS4_8identityES11_S1B_vS1C_EENS_8epilogue10collective6detail29Sm90TmaWarpSpecializedAdapterINS1F_15DefaultEpilogueISJ_SK_SK_NS1E_6thread17LinearCombinationISJ_Li1EffLNS1J_9ScaleType4KindE0ELNS_15FloatRoundStyleE2ESJ_EENS1_15EpilogueDefaultEEEEEvvEEEEvNT_6ParamsE,@function
        .size           _ZN7cutlass13device_kernelINS_4gemm6kernel13GemmUniversalIN4cute5tupleIJiiiiEEENS1_10collective13CollectiveMmaINS1_34MainloopSm90TmaGmmaWarpSpecializedILi2ENS5_IJNS4_1CILi1EEESB_SB_EEENS1_32KernelTmaWarpSpecializedPingpongEEENS5_IJNSA_ILi64EEENSA_ILi96EEENSA_ILi256EEEEEENS_6half_tENS5_IJlSB_lEEESJ_SK_NS4_8TiledMMAINS4_8MMA_AtomIJNS4_4SM904GMMA25MMA_64x96x16_F32F16F16_SSILNSO_5MajorE0ELSQ_0ELNSO_7ScaleInE1ELSR_1EEEEEENS4_6LayoutISC_NS5_IJNSA_ILi0EEESV_SV_EEEEENS5_IJNS4_10UnderscoreESY_SY_EEEEENS4_13SM90_TMA_LOADENS4_14ComposedLayoutINS4_7SwizzleILi3ELi4ELi3EEENS4_18smem_ptr_flag_bitsILi16EEENSU_INS5_IJNSA_ILi8EEESF_EEENS5_IJSF_SB_EEEEEEEvNS4_8identityES11_S1B_vS1C_EENS_8epilogue10collective6detail29Sm90TmaWarpSpecializedAdapterINS1F_15DefaultEpilogueISJ_SK_SK_NS1E_6thread17LinearCombinationISJ_Li1EffLNS1J_9ScaleType4KindE0ELNS_15FloatRoundStyleE2ESJ_EENS1_15EpilogueDefaultEEEEEvvEEEEvNT_6ParamsE,(.L_x_160 - _ZN7cutlass13device_kernelINS_4gemm6kernel13GemmUniversalIN4cute5tupleIJiiiiEEENS1_10collective13CollectiveMmaINS1_34MainloopSm90TmaGmmaWarpSpecializedILi2ENS5_IJNS4_1CILi1EEESB_SB_EEENS1_32KernelTmaWarpSpecializedPingpongEEENS5_IJNSA_ILi64EEENSA_ILi96EEENSA_ILi256EEEEEENS_6half_tENS5_IJlSB_lEEESJ_SK_NS4_8TiledMMAINS4_8MMA_AtomIJNS4_4SM904GMMA25MMA_64x96x16_F32F16F16_SSILNSO_5MajorE0ELSQ_0ELNSO_7ScaleInE1ELSR_1EEEEEENS4_6LayoutISC_NS5_IJNSA_ILi0EEESV_SV_EEEEENS5_IJNS4_10UnderscoreESY_SY_EEEEENS4_13SM90_TMA_LOADENS4_14ComposedLayoutINS4_7SwizzleILi3ELi4ELi3EEENS4_18smem_ptr_flag_bitsILi16EEENSU_INS5_IJNSA_ILi8EEESF_EEENS5_IJSF_SB_EEEEEEEvNS4_8identityES11_S1B_vS1C_EENS_8epilogue10collective6detail29Sm90TmaWarpSpecializedAdapterINS1F_15DefaultEpilogueISJ_SK_SK_NS1E_6thread17LinearCombinationISJ_Li1EffLNS1J_9ScaleType4KindE0ELNS_15FloatRoundStyleE2ESJ_EENS1_15EpilogueDefaultEEEEEvvEEEEvNT_6ParamsE)
        .other          _ZN7cutlass13device_kernelINS_4gemm6kernel13GemmUniversalIN4cute5tupleIJiiiiEEENS1_10collective13CollectiveMmaINS1_34MainloopSm90TmaGmmaWarpSpecializedILi2ENS5_IJNS4_1CILi1EEESB_SB_EEENS1_32KernelTmaWarpSpecializedPingpongEEENS5_IJNSA_ILi64EEENSA_ILi96EEENSA_ILi256EEEEEENS_6half_tENS5_IJlSB_lEEESJ_SK_NS4_8TiledMMAINS4_8MMA_AtomIJNS4_4SM904GMMA25MMA_64x96x16_F32F16F16_SSILNSO_5MajorE0ELSQ_0ELNSO_7ScaleInE1ELSR_1EEEEEENS4_6LayoutISC_NS5_IJNSA_ILi0EEESV_SV_EEEEENS5_IJNS4_10UnderscoreESY_SY_EEEEENS4_13SM90_TMA_LOADENS4_14ComposedLayoutINS4_7SwizzleILi3ELi4ELi3EEENS4_18smem_ptr_flag_bitsILi16EEENSU_INS5_IJNSA_ILi8EEESF_EEENS5_IJSF_SB_EEEEEEEvNS4_8identityES11_S1B_vS1C_EENS_8epilogue10collective6detail29Sm90TmaWarpSpecializedAdapterINS1F_15DefaultEpilogueISJ_SK_SK_NS1E_6thread17LinearCombinationISJ_Li1EffLNS1J_9ScaleType4KindE0ELNS_15FloatRoundStyleE2ESJ_EENS1_15EpilogueDefaultEEEEEvvEEEEvNT_6ParamsE,@"STO_CUDA_ENTRY STV_DEFAULT"
_ZN7cutlass13device_kernelINS_4gemm6kernel13GemmUniversalIN4cute5tupleIJiiiiEEENS1_10collective13CollectiveMmaINS1_34MainloopSm90TmaGmmaWarpSpecializedILi2ENS5_IJNS4_1CILi1EEESB_SB_EEENS1_32KernelTmaWarpSpecializedPingpongEEENS5_IJNSA_ILi64EEENSA_ILi96EEENSA_ILi256EEEEEENS_6half_tENS5_IJlSB_lEEESJ_SK_NS4_8TiledMMAINS4_8MMA_AtomIJNS4_4SM904GMMA25MMA_64x96x16_F32F16F16_SSILNSO_5MajorE0ELSQ_0ELNSO_7ScaleInE1ELSR_1EEEEEENS4_6LayoutISC_NS5_IJNSA_ILi0EEESV_SV_EEEEENS5_IJNS4_10UnderscoreESY_SY_EEEEENS4_13SM90_TMA_LOADENS4_14ComposedLayoutINS4_7SwizzleILi3ELi4ELi3EEENS4_18smem_ptr_flag_bitsILi16EEENSU_INS5_IJNSA_ILi8EEESF_EEENS5_IJSF_SB_EEEEEEEvNS4_8identityES11_S1B_vS1C_EENS_8epilogue10collective6detail29Sm90TmaWarpSpecializedAdapterINS1F_15DefaultEpilogueISJ_SK_SK_NS1E_6thread17LinearCombinationISJ_Li1EffLNS1J_9ScaleType4KindE0ELNS_15FloatRoundStyleE2ESJ_EENS1_15EpilogueDefaultEEEEEvvEEEEvNT_6ParamsE:
[----:B------:R-:W0:Y:S01]  /*0000*/  LDC R1, c[0x0][0x28] ;  /* 0x00000a00ff017b82 */ /* 0x000e220000000800 */
[----:B------:R-:W1:Y:S01]  /*0010*/  S2R R4, SR_TID.X ;  /* 0x0000000000047919 */ /* 0x000e620000002100 */
[----:B------:R-:W-:Y:S01]  /*0020*/  ELECT P0, URZ, PT ;  /* 0x00000000003f782f */ /* 0x000fe20003800000 */
[----:B------:R-:W-:Y:S01]  /*0030*/  BSSY B0, `(.L_x_0) ;  /* 0x0000014000007945 */ /* 0x000fe20003800000 */
[----:B-1----:R-:W-:-:S05]  /*0040*/  SHF.R.U32.HI R0, RZ, 0x5, R4 ;  /* 0x00000005ff007819 */ /* 0x002fca0000011604 */
[----:B------:R-:W1:Y:S02]  /*0050*/  SHFL.IDX PT, R2, R0, RZ, 0x1f ;  /* 0x00001fff00027589 */ /* 0x000e6400000e0000 */
[----:B-1----:R-:W-:Y:S02]  /*0060*/  R2UR UR8, R2 ;  /* 0x00000000020872ca */ /* 0x002fe400000e0000 */
[----:B------:R-:W-:-:S05]  /*0070*/  SHF.R.U32.HI R2, RZ, 0x7, R4 ;  /* 0x00000007ff027819 */ /* 0x000fca0000011604 */
[----:B------:R1:W2:Y:S06]  /*0080*/  SHFL.IDX PT, R3, R2, RZ, 0x1f ;  /* 0x00001fff02037589 */ /* 0x0002ac00000e0000 */
[----:B------:R-:W-:Y:S02]  /*0090*/  USHF.R.S32.HI UR4, URZ, 0x1f, UR8 ;  /* 0x0000001f3f047899 */ /* 0x000fe40008011408 */
[----:B------:R-:W-:Y:S02]  /*00a0*/  ISETP.NE.OR P0, PT, RZ, UR8, !P0 ;  /* 0x00000008ff007c0c */ /* 0x000fe4000c705670 */
[----:B------:R-:W-:-:S04]  /*00b0*/  ULEA.HI UR4, UR4, UR8, URZ, 0x2 ;  /* 0x0000000804047291 */ /* 0x000fc8000f8f103f */
[----:B------:R-:W-:-:S04]  /*00c0*/  ULOP3.LUT UR4, UR4, 0xfffffffc, URZ, 0xc0, !UPT ;  /* 0xfffffffc04047892 */ /* 0x000fc8000f8ec03f */
[----:B------:R-:W-:-:S03]  /*00d0*/  UIADD3 UR8, UR8, -UR4, URZ ;  /* 0x8000000408087290 */ /* 0x000fc6000fffe03f */
[----:B01----:R-:W-:Y:S09]  /*00e0*/  @P0 BRA `(.L_x_1) ;  /* 0x0000000000200947 */ /* 0x003ff20003800000 */
[----:B------:R-:W-:Y:S02]  /*00f0*/  ULDC.64 UR4, c[0x0][0x198] ;  /* 0x0000660000047ab9 */ /* 0x000fe40000000a00 */
[----:B------:R-:W-:Y:S02]  /*0100*/  UIADD3 UR6, UP0, UR4, 0xf0, URZ ;  /* 0x000000f004067890 */ /* 0x000fe4000ff1e03f */
[----:B------:R-:W-:Y:S02]  /*0110*/  UIADD3 UR4, UP1, UR4, 0x1f0, URZ ;  /* 0x000001f004047890 */ /* 0x000fe4000ff3e03f */
[----:B------:R-:W-:Y:S02]  /*0120*/  UIADD3.X UR7, URZ, UR5, URZ, UP0, !UPT ;  /* 0x000000053f077290 */ /* 0x000fe400087fe43f */
[----:B------:R-:W-:-:S07]  /*0130*/  UIADD3.X UR5, URZ, UR5, URZ, UP1, !UPT ;  /* 0x000000053f057290 */ /* 0x000fce0008ffe43f */
[----:B------:R0:W-:Y:S02]  /*0140*/  UTMACCTL.PF [UR6] ;  /* 0x00000000060079b9 */ /* 0x0001e40008040000 */
[----:B------:R0:W-:Y:S02]  /*0150*/  UTMACCTL.PF [UR4] ;  /* 0x00000000040079b9 */ /* 0x0001e40008040000 */
[----:B0-----:R-:W-:Y:S01]  /*0160*/  NOP ;  /* 0x0000000000007918 */ /* 0x001fe20000000000 */
.L_x_1:
[----:B------:R-:W-:Y:S05]  /*0170*/  BSYNC B0 ;  /* 0x0000000000007941 */ /* 0x000fea0003800000 */
.L_x_0:
[----:B------:R-:W0:Y:S01]  /*0180*/  SHFL.IDX PT, R5, R0, RZ, 0x1f ;  /* 0x00001fff00057589 */ /* 0x000e2200000e0000 */
[----:B--2---:R-:W-:Y:S01]  /*0190*/  R2UR UR15, R3 ;  /* 0x00000000030f72ca */ /* 0x004fe200000e0000 */
[----:B------:R-:W-:-:S04]  /*01a0*/  UISETP.NE.AND UP0, UPT, UR8, 0x3, UPT ;  /* 0x000000030800788c */ /* 0x000fc8000bf05270 */
[----:B------:R-:W-:-:S08]  /*01b0*/  UISETP.EQ.OR UP0, UPT, UR8, URZ, !UP0 ;  /* 0x0000003f0800728c */ /* 0x000fd0000c702670 */
[----:B------:R-:W-:Y:S02]  /*01c0*/  UIADD3 UR18, UR15, -0x1, URZ ;  /* 0xffffffff0f127890 */ /* 0x000fe4000fffe03f */
[----:B------:R-:W-:Y:S02]  /*01d0*/  UISETP.EQ.AND UP0, UPT, UR15, URZ, UP0 ;  /* 0x0000003f0f00728c */ /* 0x000fe40008702270 */
[----:B------:R-:W-:Y:S02]  /*01e0*/  UISETP.GE.U32.AND UP1, UPT, UR18, 0x2, UPT ;  /* 0x000000021200788c */ /* 0x000fe4000bf26070 */
[----:B------:R-:W-:Y:S01]  /*01f0*/  USEL UR39, URZ, 0x1, !UP0 ;  /* 0x000000013f277887 */ /* 0x000fe2000c000000 */
[----:B0-----:R-:W-:-:S03]  /*0200*/  ISETP.NE.AND P0, PT, R5, RZ, PT ;  /* 0x000000ff0500720c */ /* 0x001fc60003f05270 */
[----:B------:R-:W-:-:S10]  /*0210*/  USEL UR39, UR39, 0x2, UP1 ;  /* 0x0000000227277887 */ /* 0x000fd40008800000 */
[----:B------:R-:W-:Y:S05]  /*0220*/  @P0 BRA `(.L_x_2) ;  /* 0x0000000000480947 */ /* 0x000fea0003800000 */
[----:B------:R-:W0:Y:S01]  /*0230*/  S2UR UR9, SR_CgaCtaId ;  /* 0x00000000000979c3 */ /* 0x000e220000008800 */
[----:B------:R-:W-:Y:S01]  /*0240*/  UMOV UR4, 0x400 ;  /* 0x0000040000047882 */ /* 0x000fe20000000000 */
[----:B------:R-:W-:Y:S01]  /*0250*/  UMOV UR5, 0x1 ;  /* 0x0000000100057882 */ /* 0x000fe20000000000 */
[----:B------:R-:W-:Y:S01]  /*0260*/  UMOV UR6, 0x80 ;  /* 0x0000008000067882 */ /* 0x000fe20000000000 */
[----:B------:R-:W-:Y:S01]  /*0270*/  ELECT P0, URZ, PT ;  /* 0x00000000003f782f */ /* 0x000fe20003800000 */
[----:B------:R-:W-:-:S04]  /*0280*/  UIADD3 UR6, -UR6, 0x100000, URZ ;  /* 0x0010000006067890 */ /* 0x000fc8000fffe13f */
[----:B------:R-:W-:Y:S02]  /*0290*/  USHF.L.U32 UR7, UR6, 0xb, URZ ;  /* 0x0000000b06077899 */ /* 0x000fe4000800063f */
[----:B------:R-:W-:Y:S02]  /*02a0*/  USHF.L.U32 UR6, UR6, 0x1, URZ ;  /* 0x0000000106067899 */ /* 0x000fe4000800063f */
[----:B0-----:R-:W-:Y:S02]  /*02b0*/  ULEA UR9, UR9, UR4, 0x18 ;  /* 0x0000000409097291 */ /* 0x001fe4000f8ec03f */
[----:B------:R-:W-:-:S04]  /*02c0*/  UIADD3 UR4, -UR5, 0x100000, URZ ;  /* 0x0010000005047890 */ /* 0x000fc8000fffe13f */
[----:B------:R-:W-:Y:S02]  /*02d0*/  USHF.L.U32 UR5, UR4, 0xb, URZ ;  /* 0x0000000b04057899 */ /* 0x000fe4000800063f */
[----:B------:R-:W-:Y:S01]  /*02e0*/  USHF.L.U32 UR4, UR4, 0x1, URZ ;  /* 0x0000000104047899 */ /* 0x000fe2000800063f */
[----:B------:R-:W0:Y:S11]  /*02f0*/  FENCE.VIEW.ASYNC.S ;  /* 0x00000000000073c6 */ /* 0x000e360000000000 */
[----:B0-----:R0:W1:Y:S01]  /*0300*/  SYNCS.EXCH.64 URZ, [UR9], UR4 ;  /* 0x00000004093f75b2 */ /* 0x0010620008000100 */
[----:B------:R0:W2:Y:S01]  /*0310*/  SYNCS.EXCH.64 URZ, [UR9+0x10], UR6 ;  /* 0x00001006093f75b2 */ /* 0x0000a20008000100 */
[----:B------:R0:W3:Y:S01]  /*0320*/  SYNCS.EXCH.64 URZ, [UR9+0x8], UR4 ;  /* 0x00000804093f75b2 */ /* 0x0000e20008000100 */
[----:B------:R0:W4:Y:S01]  /*0330*/  SYNCS.EXCH.64 URZ, [UR9+0x18], UR6 ;  /* 0x00001806093f75b2 */ /* 0x0001220008000100 */
[----:B------:R-:W-:Y:S01]  /*0340*/  NOP ;  /* 0x0000000000007918 */ /* 0x000fe20000000000 */
.L_x_2:
[----:B------:R-:W5:Y:S01]  /*0350*/  SHFL.IDX PT, R5, R0, RZ, 0x1f ;  /* 0x00001fff00057589 */ /* 0x000f6200000e0000 */
[----:B------:R-:W-:Y:S01]  /*0360*/  ELECT P0, URZ, PT ;  /* 0x00000000003f782f */ /* 0x000fe20003800000 */
[----:B------:R-:W-:Y:S01]  /*0370*/  NOP ;  /* 0x0000000000007918 */ /* 0x000fe20000000000 */
[----:B------:R-:W-:Y:S01]  /*0380*/  ELECT P1, URZ, PT ;  /* 0x00000000003f782f */ /* 0x000fe20003820000 */
[----:B------:R-:W1:Y:S01]  /*0390*/  SHFL.IDX PT, R3, R0, RZ, 0x1f ;  /* 0x00001fff00037589 */ /* 0x000e6200000e0000 */
[----:B0-----:R-:W-:Y:S01]  /*03a0*/  UMOV UR4, 0x20 ;  /* 0x0000002000047882 */ /* 0x001fe20000000000 */
[----:B------:R-:W-:Y:S01]  /*03b0*/  UMOV UR12, 0x80 ;  /* 0x00000080000c7882 */ /* 0x000fe20000000000 */
[----:B------:R-:W-:Y:S01]  /*03c0*/  NOP ;  /* 0x0000000000007918 */ /* 0x000fe20000000000 */
[----:B------:R0:W0:Y:S01]  /*03d0*/  SHFL.IDX PT, R79, R2, RZ, 0x1f ;  /* 0x00001fff024f7589 */ /* 0x00002200000e0000 */
[----:B------:R-:W-:Y:S01]  /*03e0*/  ULDC.64 UR56, c[0x0][0x208] ;  /* 0x0000820000387ab9 */ /* 0x000fe20000000a00 */
[----:B-----5:R-:W-:-:S02]  /*03f0*/  ISETP.NE.OR P0, PT, R5, RZ, !P0 ;  /* 0x000000ff0500720c */ /* 0x020fc40004705670 */
[----:B-1----:R-:W-:Y:S02]  /*0400*/  ISETP.NE.OR P1, PT, R3, RZ, !P1 ;  /* 0x000000ff0300720c */ /* 0x002fe40004f25670 */
[----:B------:R-:W-:-:S04]  /*0410*/  SHF.R.S32.HI R3, RZ, 0x1f, R4 ;  /* 0x0000001fff037819 */ /* 0x000fc80000011404 */
[----:B------:R-:W-:-:S05]  /*0420*/  LEA.HI R3, R3, R4, RZ, 0x7 ;  /* 0x0000000403037211 */ /* 0x000fca00078f38ff */
[----:B------:R-:W-:Y:S01]  /*0430*/  VOTEU.ALL UP0, P0 ;  /* 0x00000000003f7886 */ /* 0x000fe20000000000 */
[----:B------:R-:W-:Y:S01]  /*0440*/  LOP3.LUT R3, R3, 0xffffff80, RZ, 0xc0, !PT ;  /* 0xffffff8003037812 */ /* 0x000fe200078ec0ff */
[----:B------:R-:W-:-:S03]  /*0450*/  VOTEU.ALL UP1, P1 ;  /* 0x00000000003f7886 */ /* 0x000fc60000820000 */
[----:B------:R-:W1:Y:S01]  /*0460*/  @!UP0 S2UR UR7, SR_CgaCtaId ;  /* 0x00000000000789c3 */ /* 0x000e620000008800 */
[----:B------:R-:W-:Y:S01]  /*0470*/  @!UP0 UMOV UR6, 0x400 ;  /* 0x0000040000068882 */ /* 0x000fe20000000000 */
[----:B------:R-:W-:-:S04]  /*0480*/  @!UP0 UIADD3 UR4, -UR4, 0x100000, URZ ;  /* 0x0010000004048890 */ /* 0x000fc8000fffe13f */
[----:B------:R-:W-:Y:S02]  /*0490*/  @!UP0 USHF.L.U32 UR5, UR4, 0xb, URZ ;  /* 0x0000000b04058899 */ /* 0x000fe4000800063f */
[----:B------:R-:W-:Y:S01]  /*04a0*/  @!UP0 USHF.L.U32 UR4, UR4, 0x1, URZ ;  /* 0x0000000104048899 */ /* 0x000fe2000800063f */
[----:B------:R-:W-:Y:S01]  /*04b0*/  IMAD.IADD R3, R4, 0x1, -R3 ;  /* 0x0000000104037824 */ /* 0x000fe200078e0a03 */
[----:B------:R-:W-:Y:S01]  /*04c0*/  @!UP1 UMOV UR10, 0x400 ;  /* 0x00000400000a9882 */ /* 0x000fe20000000000 */
[----:B------:R-:W-:Y:S01]  /*04d0*/  VOTEU.ALL UP2, P1 ;  /* 0x00000000003f7886 */ /* 0x000fe20000840000 */
[----:B------:R-:W-:Y:S01]  /*04e0*/  VOTEU.ALL UP3, P1 ;  /* 0x00000000003f7886 */ /* 0x000fe20000860000 */
[----:B------:R-:W-:Y:S01]  /*04f0*/  VOTEU.ALL UP4, P1 ;  /* 0x00000000003f7886 */ /* 0x000fe20000880000 */
[----:B------:R-:W5:Y:S01]  /*0500*/  @!UP1 S2UR UR11, SR_CgaCtaId ;  /* 0x00000000000b99c3 */ /* 0x000f620000008800 */
[----:B------:R-:W-:Y:S01]  /*0510*/  VOTEU.ALL UP5, P1 ;  /* 0x00000000003f7886 */ /* 0x000fe200008a0000 */
[----:B------:R-:W-:Y:S01]  /*0520*/  ISETP.NE.AND P1, PT, RZ, UR15, PT ;  /* 0x0000000fff007c0c */ /* 0x000fe2000bf25270 */
[----:B-1----:R-:W-:-:S02]  /*0530*/  @!UP0 ULEA UR9, UR7, UR6, 0x18 ;  /* 0x0000000607098291 */ /* 0x002fc4000f8ec03f */
[----:B------:R-:W-:-:S04]  /*0540*/  @!UP1 UIADD3 UR6, -UR12, 0x100000, URZ ;  /* 0x001000000c069890 */ /* 0x000fc8000fffe13f */
[----:B------:R-:W-:Y:S02]  /*0550*/  @!UP1 USHF.L.U32 UR7, UR6, 0xb, URZ ;  /* 0x0000000b06079899 */ /* 0x000fe4000800063f */
[----:B------:R-:W-:Y:S01]  /*0560*/  @!UP1 USHF.L.U32 UR6, UR6, 0x1, URZ ;  /* 0x0000000106069899 */ /* 0x000fe2000800063f */
[----:B------:R-:W-:Y:S01]  /*0570*/  VOTEU.ALL UP0, P0 ;  /* 0x00000000003f7886 */ /* 0x000fe20000000000 */
[----:B-----5:R-:W-:Y:S01]  /*0580*/  @!UP1 ULEA UR10, UR11, UR10, 0x18 ;  /* 0x0000000a0b0a9291 */ /* 0x020fe2000f8ec03f */
[----:B------:R-:W-:Y:S01]  /*0590*/  VOTEU.ALL UP1, P0 ;  /* 0x00000000003f7886 */ /* 0x000fe20000020000 */
[----:B------:R-:W1:Y:S02]  /*05a0*/  FENCE.VIEW.ASYNC.S ;  /* 0x00000000000073c6 */ /* 0x000e640000000000 */
[----:B-1----:R-:W2:Y:S02]  /*05b0*/  @!UP0 SYNCS.EXCH.64 URZ, [UR9+0x50], UR4 ;  /* 0x00005004093f85b2 */ /* 0x002ea40008000100 */
[----:B------:R1:W2:Y:S01]  /*05c0*/  @!UP1 SYNCS.EXCH.64 URZ, [UR9+0x58], UR4 ;  /* 0x00005804093f95b2 */ /* 0x0002a20008000100 */
[----:B------:R-:W-:Y:S01]  /*05d0*/  NOP ;  /* 0x0000000000007918 */ /* 0x000fe20000000000 */
[----:B-1----:R-:W-:-:S02]  /*05e0*/  ULDC.64 UR4, c[0x0][0x598] ;  /* 0x0001660000047ab9 */ /* 0x002fc40000000a00 */
[----:B------:R-:W-:Y:S02]  /*05f0*/  ISETP.NE.U32.AND P0, PT, RZ, UR4, PT ;  /* 0x00000004ff007c0c */ /* 0x000fe4000bf05070 */
[----:B------:R1:W2:Y:S02]  /*0600*/  @!UP2 SYNCS.EXCH.64 URZ, [UR10+0x30], UR6 ;  /* 0x000030060a3fa5b2 */ /* 0x0002a40008000100 */
[----:B------:R-:W-:Y:S01]  /*0610*/  ISETP.NE.AND.EX P0, PT, RZ, UR5, PT, P0 ;  /* 0x00000005ff007c0c */ /* 0x000fe2000bf05300 */
[----:B------:R1:W2:Y:S01]  /*0620*/  @!UP3 SYNCS.EXCH.64 URZ, [UR10+0x38], UR6 ;  /* 0x000038060a3fb5b2 */ /* 0x0002a20008000100 */
[----:B------:R1:W2:Y:S01]  /*0630*/  @!UP4 SYNCS.EXCH.64 URZ, [UR10+0x40], UR6 ;  /* 0x000040060a3fc5b2 */ /* 0x0002a20008000100 */
[----:B------:R1:W2:Y:S01]  /*0640*/  @!UP5 SYNCS.EXCH.64 URZ, [UR10+0x48], UR6 ;  /* 0x000048060a3fd5b2 */ /* 0x0002a20008000100 */
[----:B------:R-:W-:Y:S01]  /*0650*/  NOP ;  /* 0x0000000000007918 */ /* 0x000fe20000000000 */
[----:B--234-:R-:W-:Y:S08]  /*0660*/  BAR.SYNC.DEFER_BLOCKING 0x0 ;  /* 0x0000000000007b1d */ /* 0x01cff00000010000 */
[----:B01----:R-:W-:Y:S05]  /*0670*/  @!P0 BRA `(.L_x_3) ;  /* 0x00000000001c8947 */ /* 0x003fea0003800000 */
[----:B------:R-:W0:Y:S02]  /*0680*/  LDC.64 R6, c[0x0][0x598] ;  /* 0x00016600ff067b82 */ /* 0x000e240000000a00 */
[----:B0-----:R-:W2:Y:S02]  /*0690*/  LDG.E.64 R6, desc[UR56][R6.64] ;  /* 0x0000003806067981 */ /* 0x001ea4000c1e1b00 */
[----:B--2---:R-:W-:-:S04]  /*06a0*/  ISETP.NE.U32.AND P0, PT, R6, RZ, PT ;  /* 0x000000ff0600720c */ /* 0x004fc80003f05070 */
[----:B------:R-:W-:-:S13]  /*06b0*/  ISETP.NE.AND.EX P0, PT, R7, RZ, PT, P0 ;  /* 0x000000ff0700720c */ /* 0x000fda0003f05300 */
[----:B------:R-:W-:Y:S05]  /*06c0*/  @!P0 BRA `(.L_x_3) ;  /* 0x0000000000088947 */ /* 0x000fea0003800000 */
[----:B------:R1:W5:Y:S01]  /*06d0*/  LD.E R22, desc[UR56][R6.64] ;  /* 0x0000003806167980 */ /* 0x000362000c101900 */
[----:B------:R-:W-:Y:S05]  /*06e0*/  BRA `(.L_x_4) ;  /* 0x0000000000247947 */ /* 0x000fea0003800000 */
.L_x_3:
[----:B------:R-:W-:Y:S02]  /*06f0*/  ULDC.64 UR4, c[0x0][0x588] ;  /* 0x0001620000047ab9 */ /* 0x000fe40000000a00 */
[----:B------:R-:W-:-:S04]  /*0700*/  ISETP.NE.U32.AND P0, PT, RZ, UR4, PT ;  /* 0x00000004ff007c0c */ /* 0x000fc8000bf05070 */
[----:B------:R-:W-:-:S13]  /*0710*/  ISETP.NE.AND.EX P0, PT, RZ, UR5, PT, P0 ;  /* 0x00000005ff007c0c */ /* 0x000fda000bf05300 */
[----:B------:R-:W-:Y:S05]  /*0720*/  @!P0 BRA `(.L_x_5) ;  /* 0x00000000000c8947 */ /* 0x000fea0003800000 */
[----:B------:R-:W0:Y:S02]  /*0730*/  LDC.64 R22, c[0x0][0x588] ;  /* 0x00016200ff167b82 */ /* 0x000e240000000a00 */
[----:B0-----:R0:W5:Y:S01]  /*0740*/  LDG.E R22, desc[UR56][R22.64] ;  /* 0x0000003816167981 */ /* 0x001162000c1e1900 */
[----:B------:R-:W-:Y:S05]  /*0750*/  BRA `(.L_x_4) ;  /* 0x0000000000087947 */ /* 0x000fea0003800000 */
.L_x_5:
[----:B------:R-:W-:Y:S02]  /*0760*/  ULDC UR4, c[0x0][0x580] ;  /* 0x0001600000047ab9 */ /* 0x000fe40000000800 */
[----:B------:R-:W-:-:S07]  /*0770*/  IMAD.U32 R22, RZ, RZ, UR4 ;  /* 0x00000004ff167e24 */ /* 0x000fce000f8e00ff */
.L_x_4:
[----:B------:R-:W-:Y:S02]  /*0780*/  ULDC.64 UR4, c[0x0][0x5a0] ;  /* 0x0001680000047ab9 */ /* 0x000fe40000000a00 */
[----:B------:R-:W-:-:S04]  /*0790*/  ISETP.NE.U32.AND P0, PT, RZ, UR4, PT ;  /* 0x00000004ff007c0c */ /* 0x000fc8000bf05070 */
[----:B------:R-:W-:-:S13]  /*07a0*/  ISETP.NE.AND.EX P0, PT, RZ, UR5, PT, P0 ;  /* 0x00000005ff007c0c */ /* 0x000fda000bf05300 */
[----:B------:R-:W-:Y:S05]  /*07b0*/  @!P0 BRA `(.L_x_6) ;  /* 0x00000000001c8947 */ /* 0x000fea0003800000 */
[----:B-1----:R-:W1:Y:S02]  /*07c0*/  LDC.64 R6, c[0x0][0x5a0] ;  /* 0x00016800ff067b82 */ /* 0x002e640000000a00 */
[----:B-1----:R-:W2:Y:S02]  /*07d0*/  LDG.E.64 R6, desc[UR56][R6.64] ;  /* 0x0000003806067981 */ /* 0x002ea4000c1e1b00 */
[----:B--2---:R-:W-:-:S04]  /*07e0*/  ISETP.NE.U32.AND P0, PT, R6, RZ, PT ;  /* 0x000000ff0600720c */ /* 0x004fc80003f05070 */
[----:B------:R-:W-:-:S13]  /*07f0*/  ISETP.NE.AND.EX P0, PT, R7, RZ, PT, P0 ;  /* 0x000000ff0700720c */ /* 0x000fda0003f05300 */
[----:B------:R-:W-:Y:S05]  /*0800*/  @!P0 BRA `(.L_x_6) ;  /* 0x0000000000088947 */ /* 0x000fea0003800000 */
[----:B0-----:R2:W5:Y:S01]  /*0810*/  LD.E R23, desc[UR56][R6.64] ;  /* 0x0000003806177980 */ /* 0x001562000c101900 */
[----:B------:R-:W-:Y:S05]  /*0820*/  BRA `(.L_x_7) ;  /* 0x0000000000247947 */ /* 0x000fea0003800000 */
.L_x_6:
[----:B------:R-:W-:Y:S02]  /*0830*/  ULDC.64 UR4, c[0x0][0x590] ;  /* 0x0001640000047ab9 */ /* 0x000fe40000000a00 */
[----:B------:R-:W-:-:S04]  /*0840*/  ISETP.NE.U32.AND P0, PT, RZ, UR4, PT ;  /* 0x00000004ff007c0c */ /* 0x000fc8000bf05070 */
[----:B------:R-:W-:-:S13]  /*0850*/  ISETP.NE.AND.EX P0, PT, RZ, UR5, PT, P0 ;  /* 0x00000005ff007c0c */ /* 0x000fda000bf05300 */
[----:B------:R-:W-:Y:S05]  /*0860*/  @!P0 BRA `(.L_x_8) ;  /* 0x00000000000c8947 */ /* 0x000fea0003800000 */
[----:B-1----:R-:W0:Y:S02]  /*0870*/  LDC.64 R6, c[0x0][0x590] ;  /* 0x00016400ff067b82 */ /* 0x002e240000000a00 */
[----:B0-----:R0:W5:Y:S01]  /*0880*/  LDG.E R23, desc[UR56][R6.64] ;  /* 0x0000003806177981 */ /* 0x001162000c1e1900 */
[----:B------:R-:W-:Y:S05]  /*0890*/  BRA `(.L_x_7) ;  /* 0x0000000000087947 */ /* 0x000fea0003800000 */
.L_x_8:
[----:B------:R-:W-:Y:S02]  /*08a0*/  ULDC UR4, c[0x0][0x584] ;  /* 0x0001610000047ab9 */ /* 0x000fe40000000800 */
[----:B0-----:R-:W-:-:S07]  /*08b0*/  IMAD.U32 R23, RZ, RZ, UR4 ;  /* 0x00000004ff177e24 */ /* 0x001fce000f8e00ff */
.L_x_7:
[----:B------:R-:W3:Y:S01]  /*08c0*/  S2UR UR10, SR_CTAID.Y ;  /* 0x00000000000a79c3 */ /* 0x000ee20000002600 */
[----:B------:R-:W-:Y:S01]  /*08d0*/  ULDC UR5, c[0x0][0x65c] ;  /* 0x0001970000057ab9 */ /* 0x000fe20000000800 */
[----:B------:R-:W-:Y:S01]  /*08e0*/  UISETP.NE.AND UP0, UPT, UR15, 0x2, UPT ;  /* 0x000000020f00788c */ /* 0x000fe2000bf05270 */
[----:B------:R-:W-:Y:S01]  /*08f0*/  IMAD.MOV.U32 R18, RZ, RZ, -0x1 ;  /* 0xffffffffff127424 */ /* 0x000fe200078e00ff */
[----:B------:R-:W-:Y:S01]  /*0900*/  UISETP.NE.AND UP2, UPT, UR5, 0x1, UPT ;  /* 0x000000010500788c */ /* 0x000fe2000bf45270 */
[----:B------:R-:W-:Y:S02]  /*0910*/  IMAD.MOV.U32 R2, RZ, RZ, -0x1 ;  /* 0xffffffffff027424 */ /* 0x000fe400078e00ff */
[----:B------:R-:W-:Y:S01]  /*0920*/  IMAD.MOV.U32 R19, RZ, RZ, -0x1 ;  /* 0xffffffffff137424 */ /* 0x000fe200078e00ff */
[----:B------:R-:W4:Y:S01]  /*0930*/  S2UR UR4, SR_CTAID.X ;  /* 0x00000000000479c3 */ /* 0x000f220000002500 */
[----:B------:R-:W-:-:S06]  /*0940*/  UP2UR UR45, UPR, URZ, 0x4 ;  /* 0x000000043f2d7883 */ /* 0x000fcc0008000000 */
[----:B------:R-:W-:Y:S01]  /*0950*/  @UP2 ULDC UR12, c[0x0][0x10] ;  /* 0x00000400000c2ab9 */ /* 0x000fe20000000800 */
[----:B------:R-:W-:Y:S01]  /*0960*/  @UP2 UMOV UR7, URZ ;  /* 0x0000003f00072c82 */ /* 0x000fe20008000000 */
[----:B------:R-:W-:Y:S01]  /*0970*/  @UP2 UMOV UR5, URZ ;  /* 0x0000003f00052c82 */ /* 0x000fe20008000000 */
[----:B012---:R-:W0:Y:S01]  /*0980*/  LDC.64 R6, c[0x0][0x650] ;  /* 0x00019400ff067b82 */ /* 0x007e220000000a00 */
[----:B---3--:R-:W-:Y:S02]  /*0990*/  @UP2 UMOV UR9, UR10 ;  /* 0x0000000a00092c82 */ /* 0x008fe40008000000 */
[----:B------:R-:W-:Y:S01]  /*09a0*/  @UP2 UMOV UR6, UR9 ;  /* 0x0000000900062c82 */ /* 0x000fe20008000000 */
[----:B------:R-:W-:Y:S01]  /*09b0*/  @!UP2 UMOV UR9, UR10 ;  /* 0x0000000a0009ac82 */ /* 0x000fe20008000000 */
[----:B----4-:R-:W-:-:S03]  /*09c0*/  @UP2 UIMAD.WIDE.U32 UR12, UR4, UR12, UR6 ;  /* 0x0000000c040c22a5 */ /* 0x010fc6000f8e0006 */
[----:B------:R-:W-:Y:S01]  /*09d0*/  @!UP2 ULDC UR6, c[0x0][0xc] ;  /* 0x000003000006aab9 */ /* 0x000fe20000000800 */
[----:B------:R-:W-:Y:S01]  /*09e0*/  @UP2 UIADD3 UR14, UR13, UR5, URZ ;  /* 0x000000050d0e2290 */ /* 0x000fe2000fffe03f */
[----:B------:R-:W-:Y:S02]  /*09f0*/  ULDC UR10, c[0x0][0xc] ;  /* 0x00000300000a7ab9 */ /* 0x000fe40000000800 */
[----:B------:R-:W-:Y:S01]  /*0a00*/  UMOV UR5, URZ ;  /* 0x0000003f00057c82 */ /* 0x000fe20008000000 */
[----:B------:R-:W-:Y:S01]  /*0a10*/  ULDC UR11, c[0x0][0x10] ;  /* 0x00000400000b7ab9 */ /* 0x000fe20000000800 */
[----:B------:R-:W-:Y:S02]  /*0a20*/  @!UP2 UIMAD.WIDE.U32 UR6, UR6, UR9, UR4 ;  /* 0x000000090606a2a5 */ /* 0x000fe4000f8e0004 */
[----:B------:R-:W-:Y:S01]  /*0a30*/  UIMAD.WIDE.U32 UR10, UR10, UR11, URZ ;  /* 0x0000000b0a0a72a5 */ /* 0x000fe2000f8e003f */
[----:B------:R-:W-:-:S03]  /*0a40*/  ULDC UR13, c[0x0][0x14] ;  /* 0x00000500000d7ab9 */ /* 0x000fc60000000800 */
[----:B------:R-:W-:Y:S02]  /*0a50*/  UIMAD.WIDE.U32 UR54, UR10, UR13, URZ ;  /* 0x0000000d0a3672a5 */ /* 0x000fe4000f8e003f */
[----:B------:R-:W-:Y:S01]  /*0a60*/  UIMAD UR37, UR11, UR13, URZ ;  /* 0x0000000d0b2572a4 */ /* 0x000fe2000f8e023f */
[----:B------:R-:W-:Y:S01]  /*0a70*/  @!UP2 UMOV UR12, UR6 ;  /* 0x00000006000cac82 */ /* 0x000fe20008000000 */
[----:B------:R-:W-:Y:S02]  /*0a80*/  @!UP2 UMOV UR14, UR7 ;  /* 0x00000007000eac82 */ /* 0x000fe40008000000 */
[----:B------:R-:W-:Y:S02]  /*0a90*/  UIADD3 UR37, UR55, UR37, URZ ;  /* 0x0000002537257290 */ /* 0x000fe4000fffe03f */
[----:B------:R-:W-:-:S04]  /*0aa0*/  UIADD3 UR6, UP1, UR12, UR54, URZ ;  /* 0x000000360c067290 */ /* 0x000fc8000ff3e03f */
[----:B------:R-:W-:Y:S02]  /*0ab0*/  UIADD3.X UR7, UR14, UR37, URZ, UP1, !UPT ;  /* 0x000000250e077290 */ /* 0x000fe40008ffe43f */
[----:B------:R-:W-:Y:S02]  /*0ac0*/  USEL UR6, UR6, UR12, !UP0 ;  /* 0x0000000c06067287 */ /* 0x000fe4000c000000 */
[----:B------:R-:W-:-:S04]  /*0ad0*/  USEL UR7, UR7, UR14, !UP0 ;  /* 0x0000000e07077287 */ /* 0x000fc8000c000000 */
[----:B0-----:R-:W-:Y:S01]  /*0ae0*/  ISETP.LE.U32.AND P0, PT, R6, UR6, PT ;  /* 0x0000000606007c0c */ /* 0x001fe2000bf03070 */
[----:B------:R-:W-:Y:S02]  /*0af0*/  IMAD.U32 R16, RZ, RZ, UR6 ;  /* 0x00000006ff107e24 */ /* 0x000fe4000f8e00ff */
[----:B------:R-:W-:Y:S02]  /*0b00*/  IMAD.U32 R0, RZ, RZ, UR7 ;  /* 0x00000007ff007e24 */ /* 0x000fe4000f8e00ff */
[----:B------:R-:W-:-:S03]  /*0b10*/  IMAD.U32 R17, RZ, RZ, UR7 ;  /* 0x00000007ff117e24 */ /* 0x000fc6000f8e00ff */
[----:B------:R-:W-:Y:S02]  /*0b20*/  ISETP.GE.U32.AND.EX P0, PT, R0, R7, PT, P0 ;  /* 0x000000070000720c */ /* 0x000fe40003f06100 */
[----:B------:R-:W-:-:S11]  /*0b30*/  PRMT R0, RZ, 0x7610, R0 ;  /* 0x00007610ff007816 */ /* 0x000fd60000000000 */
[----:B------:R-:W-:Y:S05]  /*0b40*/  @P0 BRA `(.L_x_9) ;  /* 0x00000004008c0947 */ /* 0x000fea0003800000 */
[----:B------:R-:W-:Y:S01]  /*0b50*/  I2FP.F32.U32 R0, UR4 ;  /* 0x0000000400007c45 */ /* 0x000fe20008201000 */
[----:B------:R-:W-:Y:S01]  /*0b60*/  ULDC.64 UR16, c[0x0][0x628] ;  /* 0x00018a0000107ab9 */ /* 0x000fe20000000a00 */
[----:B------:R-:W-:Y:S01]  /*0b70*/  ULDC UR6, c[0x0][0x150] ;  /* 0x0000540000067ab9 */ /* 0x000fe20000000800 */
[----:B------:R-:W-:Y:S01]  /*0b80*/  ISETP.NE.U32.AND P0, PT, RZ, UR16, PT ;  /* 0x00000010ff007c0c */ /* 0x000fe2000bf05070 */
[----:B------:R-:W-:Y:S01]  /*0b90*/  ULDC UR15, c[0x0][0x630] ;  /* 0x00018c00000f7ab9 */ /* 0x000fe20000000800 */
[----:B------:R-:W-:Y:S01]  /*0ba0*/  FMUL R0, R0, UR6 ;  /* 0x0000000600007c20 */ /* 0x000fe20008400000 */
[----:B------:R-:W-:Y:S01]  /*0bb0*/  R2UR UR19, R16 ;  /* 0x00000000101372ca */ /* 0x000fe200000e0000 */
[----:B------:R-:W-:Y:S01]  /*0bc0*/  ULDC UR21, c[0x0][0x154] ;  /* 0x0000550000157ab9 */ /* 0x000fe20000000800 */
[----:B------:R-:W-:Y:S01]  /*0bd0*/  ISETP.NE.AND.EX P0, PT, RZ, UR17, PT, P0 ;  /* 0x00000011ff007c0c */ /* 0x000fe2000bf05300 */
[----:B------:R0:W1:Y:S01]  /*0be0*/  F2I.U32.TRUNC.NTZ R2, R0 ;  /* 0x0000000000027305 */ /* 0x000062000020f000 */
[----:B------:R-:W-:-:S02]  /*0bf0*/  R2UR UR20, R17 ;  /* 0x00000000111472ca */ /* 0x000fc400000e0000 */
[----:B------:R-:W-:Y:S02]  /*0c00*/  R2UR UR6, R16 ;  /* 0x00000000100672ca */ /* 0x000fe400000e0000 */
[----:B------:R-:W-:-:S07]  /*0c10*/  R2UR UR7, R17 ;  /* 0x00000000110772ca */ /* 0x000fce00000e0000 */
[----:B0-----:R-:W-:Y:S08]  /*0c20*/  @!P0 BRA `(.L_x_10) ;  /* 0x0000000000308947 */ /* 0x001ff00003800000 */
[----:B------:R-:W-:Y:S01]  /*0c30*/  R2UR UR6, R16 ;  /* 0x00000000100672ca */ /* 0x000fe200000e0000 */
[----:B------:R-:W-:Y:S01]  /*0c40*/  ULDC UR12, c[0x0][0x634] ;  /* 0x00018d00000c7ab9 */ /* 0x000fe20000000800 */
[----:B------:R-:W-:-:S11]  /*0c50*/  R2UR UR14, R17 ;  /* 0x00000000110e72ca */ /* 0x000fd600000e0000 */
[----:B------:R-:W-:-:S04]  /*0c60*/  UIADD3 UR12, UP1, UR6, UR12, URZ ;  /* 0x0000000c060c7290 */ /* 0x000fc8000ff3e03f */
[----:B------:R-:W-:-:S04]  /*0c70*/  UIADD3.X UR14, URZ, UR14, URZ, UP1, !UPT ;  /* 0x0000000e3f0e7290 */ /* 0x000fc80008ffe43f */
[----:B------:R-:W-:-:S04]  /*0c80*/  UIMAD.WIDE.U32 UR6, UR14, UR16, URZ ;  /* 0x000000100e0672a5 */ /* 0x000fc8000f8e003f */
[----:B------:R-:W-:Y:S02]  /*0c90*/  UIMAD.WIDE.U32 UR10, UP1, UR12, UR17, UR6 ;  /* 0x000000110c0a72a5 */ /* 0x000fe4000f820006 */
[----:B------:R-:W-:Y:S02]  /*0ca0*/  UIMAD.WIDE.U32 UR6, UR12, UR16, URZ ;  /* 0x000000100c0672a5 */ /* 0x000fe4000f8e003f */
[----:B------:R-:W-:Y:S02]  /*0cb0*/  UIADD3.X UR13, URZ, URZ, URZ, UP1, !UPT ;  /* 0x0000003f3f0d7290 */ /* 0x000fe40008ffe43f */
[----:B------:R-:W-:Y:S01]  /*0cc0*/  UIADD3 URZ, UP1, UR7, UR10, URZ ;  /* 0x0000000a073f7290 */ /* 0x000fe2000ff3e03f */
[----:B------:R-:W-:-:S03]  /*0cd0*/  UMOV UR12, UR11 ;  /* 0x0000000b000c7c82 */ /* 0x000fc60008000000 */
[----:B------:R-:W-:-:S12]  /*0ce0*/  UIMAD.WIDE.U32.X UR6, UR14, UR17, UR12, UP1 ;  /* 0x000000110e0672a5 */ /* 0x000fd800088e040c */
.L_x_10:
[----:B------:R-:W-:Y:S01]  /*0cf0*/  USHF.R.U64 UR5, UR6, UR15, UR7 ;  /* 0x0000000f06057299 */ /* 0x000fe20008001207 */
[----:B------:R-:W-:Y:S01]  /*0d00*/  I2FP.F32.U32 R0, UR9 ;  /* 0x0000000900007c45 */ /* 0x000fe20008201000 */
[----:B------:R-:W-:Y:S01]  /*0d10*/  USHF.R.U32.HI UR6, URZ, UR15, UR7 ;  /* 0x0000000f3f067299 */ /* 0x000fe20008011607 */
[----:B-1----:R-:W-:Y:S01]  /*0d20*/  R2UR UR14, R2 ;  /* 0x00000000020e72ca */ /* 0x002fe200000e0000 */
[----:B------:R-:W-:Y:S02]  /*0d30*/  UIADD3 UR17, UP1, URZ, -UR5, URZ ;  /* 0x800000053f117290 */ /* 0x000fe4000ff3e03f */
[----:B------:R-:W-:Y:S01]  /*0d40*/  FMUL R0, R0, UR21 ;  /* 0x0000001500007c20 */ /* 0x000fe20008400000 */
[----:B------:R-:W-:Y:S01]  /*0d50*/  ULDC.64 UR10, c[0x0][0x620] ;  /* 0x00018800000a7ab9 */ /* 0x000fe20000000a00 */
[----:B------:R-:W-:Y:S01]  /*0d60*/  UIADD3.X UR6, URZ, ~UR6, URZ, UP1, !UPT ;  /* 0x800000063f067290 */ /* 0x000fe20008ffe43f */
[----:B------:R-:W-:Y:S01]  /*0d70*/  UMOV UR12, UR19 ;  /* 0x00000013000c7c82 */ /* 0x000fe20008000000 */
[----:B------:R-:W-:-:S02]  /*0d80*/  UMOV UR13, UR20 ;  /* 0x00000014000d7c82 */ /* 0x000fc40008000000 */
[----:B------:R-:W-:Y:S01]  /*0d90*/  UIMAD UR6, UR6, UR10, URZ ;  /* 0x0000000a060672a4 */ /* 0x000fe2000f8e023f */
[----:B------:R-:W0:Y:S01]  /*0da0*/  F2I.U32.TRUNC.NTZ R0, R0 ;  /* 0x0000000000007305 */ /* 0x000e22000020f000 */
[----:B------:R-:W-:Y:S02]  /*0db0*/  UIMAD.WIDE.U32 UR12, UR17, UR10, UR12 ;  /* 0x0000000a110c72a5 */ /* 0x000fe4000f8e000c */
[----:B------:R-:W-:Y:S01]  /*0dc0*/  UIMAD UR17, UR17, UR11, UR6 ;  /* 0x0000000b111172a4 */ /* 0x000fe2000f8e0206 */
[----:B------:R-:W-:Y:S01]  /*0dd0*/  ULDC UR24, c[0x0][0x658] ;  /* 0x0001960000187ab9 */ /* 0x000fe20000000800 */
[----:B------:R-:W-:Y:S02]  /*0de0*/  UMOV UR22, 0xffffffff ;  /* 0xffffffff00167882 */ /* 0x000fe40000000000 */
[----:B------:R-:W-:Y:S01]  /*0df0*/  UIADD3 UR17, UR13, UR17, URZ ;  /* 0x000000110d117290 */ /* 0x000fe2000fffe03f */
[----:B------:R-:W-:Y:S01]  /*0e00*/  ULDC UR19, c[0x0][0x618] ;  /* 0x0001860000137ab9 */ /* 0x000fe20000000800 */
[----:B------:R-:W-:Y:S01]  /*0e10*/  ULDC.64 UR6, c[0x0][0x640] ;  /* 0x0001900000067ab9 */ /* 0x000fe20000000a00 */
[----:B------:R-:W-:Y:S01]  /*0e20*/  USHF.L.U32 UR13, UR22, UR24, URZ ;  /* 0x00000018160d7299 */ /* 0x000fe2000800063f */
[----:B------:R-:W-:Y:S01]  /*0e30*/  ISETP.NE.U32.AND P0, PT, RZ, UR6, PT ;  /* 0x00000006ff007c0c */ /* 0x000fe2000bf05070 */
[----:B------:R-:W-:-:S02]  /*0e40*/  USHF.R.U64 UR22, UR12, UR19, UR17 ;  /* 0x000000130c167299 */ /* 0x000fc40008001211 */
[----:B------:R-:W-:Y:S01]  /*0e50*/  USHF.R.U32.HI UR12, URZ, UR19, UR17 ;  /* 0x000000133f0c7299 */ /* 0x000fe20008011611 */
[----:B0-----:R-:W-:Y:S01]  /*0e60*/  R2UR UR16, R0 ;  /* 0x00000000001072ca */ /* 0x001fe200000e0000 */
[----:B------:R-:W-:Y:S01]  /*0e70*/  ULDC UR21, c[0x0][0x608] ;  /* 0x0001820000157ab9 */ /* 0x000fe20000000800 */
[----:B------:R-:W-:Y:S01]  /*0e80*/  ISETP.NE.AND.EX P0, PT, RZ, UR7, PT, P0 ;  /* 0x00000007ff007c0c */ /* 0x000fe2000bf05300 */
[----:B------:R-:W-:Y:S02]  /*0e90*/  USHF.R.U64 UR26, UR22, UR21, UR12 ;  /* 0x00000015161a7299 */ /* 0x000fe4000800120c */
[----:B------:R-:W-:Y:S01]  /*0ea0*/  USHF.R.U32.HI UR12, URZ, UR21, UR12 ;  /* 0x000000153f0c7299 */ /* 0x000fe2000801160c */
[----:B------:R-:W-:Y:S01]  /*0eb0*/  UMOV UR20, 0x1 ;  /* 0x0000000100147882 */ /* 0x000fe20000000000 */
[----:B------:R-:W-:Y:S02]  /*0ec0*/  UIADD3 UR14, -UR14, URZ, URZ ;  /* 0x0000003f0e0e7290 */ /* 0x000fe4000fffe13f */
[----:B------:R-:W-:-:S02]  /*0ed0*/  USHF.R.U64 UR27, UR26, UR24, UR12 ;  /* 0x000000181a1b7299 */ /* 0x000fc4000800120c */
[----:B------:R-:W-:Y:S01]  /*0ee0*/  USHF.L.U32 UR19, UR20, UR24, URZ ;  /* 0x0000001814137299 */ /* 0x000fe2000800063f */
[----:B------:R-:W-:Y:S01]  /*0ef0*/  ULDC UR15, c[0x0][0x144] ;  /* 0x00005100000f7ab9 */ /* 0x000fe20000000800 */
[----:B------:R-:W-:Y:S01]  /*0f00*/  ULDC UR10, c[0x0][0x600] ;  /* 0x00018000000a7ab9 */ /* 0x000fe20000000800 */
[----:B------:R-:W-:Y:S02]  /*0f10*/  ULOP3.LUT UR20, URZ, UR13, URZ, 0x33, !UPT ;  /* 0x0000000d3f147292 */ /* 0x000fe4000f8e333f */
[----:B------:R-:W-:Y:S02]  /*0f20*/  USHF.R.U32.HI UR13, URZ, UR24, UR12 ;  /* 0x000000183f0d7299 */ /* 0x000fe4000801160c */
[----:B------:R-:W-:Y:S02]  /*0f30*/  UIADD3 UR11, UR10, -0x1, URZ ;  /* 0xffffffff0a0b7890 */ /* 0x000fe4000fffe03f */
[----:B------:R-:W-:Y:S02]  /*0f40*/  UIADD3 UR23, -UR16, URZ, URZ ;  /* 0x0000003f10177290 */ /* 0x000fe4000fffe13f */
[----:B------:R-:W-:Y:S01]  /*0f50*/  UIMAD UR4, UR15, UR14, UR4 ;  /* 0x0000000e0f0472a4 */ /* 0x000fe2000f8e0204 */
[----:B------:R-:W-:Y:S01]  /*0f60*/  ULDC UR28, c[0x0][0x148] ;  /* 0x00005200001c7ab9 */ /* 0x000fe20000000800 */
[----:B------:R-:W-:Y:S01]  /*0f70*/  ULDC UR24, c[0x0][0x648] ;  /* 0x0001920000187ab9 */ /* 0x000fe20000000800 */
[----:B------:R-:W-:Y:S01]  /*0f80*/  ULDC UR25, c[0x0][0x638] ;  /* 0x00018e0000197ab9 */ /* 0x000fe20000000800 */
[----:B------:R-:W-:Y:S01]  /*0f90*/  UMOV UR12, UR27 ;  /* 0x0000001b000c7c82 */ /* 0x000fe20008000000 */
[----:B------:R-:W-:Y:S07]  /*0fa0*/  @!P0 BRA `(.L_x_11) ;  /* 0x0000000000308947 */ /* 0x000fee0003800000 */
[----:B------:R-:W-:Y:S02]  /*0fb0*/  ULDC UR16, c[0x0][0x64c] ;  /* 0x0001930000107ab9 */ /* 0x000fe40000000800 */
        /* <DEDUP_REMOVED lines=8> */
[----:B------:R-:W-:-:S07]  /*1040*/  UIMAD.WIDE.U32.X UR6, UR21, UR7, UR16, UP1 ;  /* 0x00000007150672a5 */ /* 0x000fce00088e0410 */
[----:B------:R-:W-:Y:S01]  /*1050*/  UMOV UR12, UR6 ;  /* 0x00000006000c7c82 */ /* 0x000fe20008000000 */
[----:B------:R-:W-:-:S05]  /*1060*/  UMOV UR13, UR7 ;  /* 0x00000007000d7c82 */ /* 0x000fca0008000000 */
.L_x_11:
[----:B------:R-:W-:Y:S01]  /*1070*/  UISETP.NE.AND UP1, UPT, UR45, URZ, UPT ;  /* 0x0000003f2d00728c */ /* 0x000fe2000bf25270 */
[----:B------:R-:W-:Y:S01]  /*1080*/  IMAD.MOV.U32 R0, RZ, RZ, 0x1 ;  /* 0x00000001ff007424 */ /* 0x000fe200078e00ff */
[----:B------:R-:W-:Y:S01]  /*1090*/  USHF.R.U64 UR6, UR12, UR24, UR13 ;  /* 0x000000180c067299 */ /* 0x000fe2000800120d */
[----:B------:R-:W-:Y:S01]  /*10a0*/  IMAD.U32 R19, RZ, RZ, UR5 ;  /* 0x00000005ff137e24 */ /* 0x000fe2000f8e00ff */
[----:B------:R-:W-:Y:S02]  /*10b0*/  ULOP3.LUT UR20, UR26, UR20, URZ, 0xc0, !UPT ;  /* 0x000000141a147292 */ /* 0x000fe4000f8ec03f */
[----:B------:R-:W-:Y:S02]  /*10c0*/  UIADD3 UR7, -UR6, URZ, URZ ;  /* 0x0000003f06077290 */ /* 0x000fe4000fffe13f */
[----:B------:R-:W-:Y:S02]  /*10d0*/  UIMAD UR19, UR19, UR6, UR20 ;  /* 0x00000006131372a4 */ /* 0x000fe4000f8e0214 */
[----:B------:R-:W-:-:S02]  /*10e0*/  ULOP3.LUT UR11, UR22, UR11, URZ, 0xc0, !UPT ;  /* 0x0000000b160b7292 */ /* 0x000fc4000f8ec03f */
[----:B------:R-:W-:Y:S02]  /*10f0*/  @UP1 UIMAD UR4, UR28, UR23, UR9 ;  /* 0x000000171c0412a4 */ /* 0x000fe4000f8e0209 */
[----:B------:R-:W-:-:S03]  /*1100*/  UIMAD UR6, UR7, UR25, UR27 ;  /* 0x00000019070672a4 */ /* 0x000fc6000f8e021b */
[----:B------:R-:W-:Y:S01]  /*1110*/  ULDC UR7, c[0x0][0x610] ;  /* 0x0001840000077ab9 */ /* 0x000fe20000000800 */
[----:B------:R-:W-:Y:S02]  /*1120*/  UIMAD UR6, UR6, UR10, UR11 ;  /* 0x0000000a060672a4 */ /* 0x000fe4000f8e020b */
[----:B------:R-:W-:-:S04]  /*1130*/  UIMAD UR4, UR19, UR7, UR4 ;  /* 0x00000007130472a4 */ /* 0x000fc8000f8e0204 */
[----:B------:R-:W-:Y:S02]  /*1140*/  USEL UR7, UR6, UR4, !UP1 ;  /* 0x0000000406077287 */ /* 0x000fe4000c800000 */
[----:B------:R-:W-:-:S04]  /*1150*/  USEL UR4, UR4, UR6, !UP1 ;  /* 0x0000000604047287 */ /* 0x000fc8000c800000 */
[----:B------:R-:W-:Y:S02]  /*1160*/  IMAD.U32 R2, RZ, RZ, UR7 ;  /* 0x00000007ff027e24 */ /* 0x000fe4000f8e00ff */
[----:B------:R-:W-:-:S07]  /*1170*/  IMAD.U32 R18, RZ, RZ, UR4 ;  /* 0x00000004ff127e24 */ /* 0x000fce000f8e00ff */
.L_x_9:
[----:B------:R-:W-:Y:S02]  /*1180*/  ULDC UR4, c[0x0][0x28c] ;  /* 0x0000a30000047ab9 */ /* 0x000fe40000000800 */
[----:B------:R-:W-:-:S04]  /*1190*/  UIADD3 UR4, UR4, 0xff, URZ ;  /* 0x000000ff04047890 */ /* 0x000fc8000fffe03f */
[----:B------:R-:W-:-:S04]  /*11a0*/  USHF.R.S32.HI UR5, URZ, 0x1f, UR4 ;  /* 0x0000001f3f057899 */ /* 0x000fc80008011404 */
[----:B------:R-:W-:-:S04]  /*11b0*/  ULEA.HI UR5, UR5, UR4, URZ, 0x8 ;  /* 0x0000000405057291 */ /* 0x000fc8000f8f403f */
[----:B------:R-:W-:Y:S01]  /*11c0*/  USHF.R.S32.HI UR38, URZ, 0x8, UR5 ;  /* 0x000000083f267899 */ /* 0x000fe20008011405 */
[----:B------:R-:W-:Y:S11]  /*11d0*/  @!P1 BRA `(.L_x_12) ;  /* 0x00000050008c9947 */ /* 0x000ff60003800000 */
[----:B------:R-:W-:-:S06]  /*11e0*/  UISETP.GT.U32.AND UP1, UPT, UR18, 0x1, UPT ;  /* 0x000000011200788c */ /* 0x000fcc000bf24070 */
[----:B------:R-:W-:-:S13]  /*11f0*/  PLOP3.LUT P0, PT, PT, PT, UP1, 0x80, 0x0 ;  /* 0x000000000000781c */ /* 0x000fda0003f0f018 */
[----:B------:R-:W-:Y:S05]  /*1200*/  @P0 EXIT ;  /* 0x000000000000094d */ /* 0x000fea0003800000 */
.L_x_13:
[----:B------:R-:W-:-:S08]  /*1210*/  NOP ;  /* 0x0000000000007918 */ /* 0x000fd00000000000 */
[----:B------:R-:W0:Y:S02]  /*1220*/  USETMAXREG.TRY_ALLOC.CTAPOOL UP1, 0xe8 ;  /* 0x000000e8000079c8 */ /* 0x000e240008020600 */
[----:B0-----:R-:W-:-:S13]  /*1230*/  PLOP3.LUT P0, PT, PT, PT, UP1, 0x80, 0x0 ;  /* 0x000000000000781c */ /* 0x001fda0003f0f018 */
[----:B------:R-:W-:Y:S05]  /*1240*/  @!P0 BRA `(.L_x_13) ;  /* 0xfffffffc00f08947 */ /* 0x000fea000383ffff */
[----:B------:R-:W-:-:S13]  /*1250*/  LOP3.LUT P0, RZ, R0, 0xff, RZ, 0xc0, !PT ;  /* 0x000000ff00ff7812 */ /* 0x000fda000780c0ff */
[----:B------:R-:W-:Y:S05]  /*1260*/  @!P0 EXIT ;  /* 0x000000000000894d */ /* 0x000fea0003800000 */
[----:B------:R-:W-:Y:S01]  /*1270*/  SHF.R.S32.HI R0, RZ, 0x1f, R3 ;  /* 0x0000001fff007819 */ /* 0x000fe20000011403 */
[----:B------:R-:W0:Y:S01]  /*1280*/  S2UR UR5, SR_CgaCtaId ;  /* 0x00000000000579c3 */ /* 0x000e220000008800 */
[----:B------:R-:W-:Y:S02]  /*1290*/  USHF.R.U32.HI UR4, URZ, 0x1, UR38 ;  /* 0x000000013f047899 */ /* 0x000fe40008011626 */
[CC--:B------:R-:W-:Y:S01]  /*12a0*/  LEA.HI R4, R0.reuse, R3.reuse, RZ, 0x2 ;  /* 0x0000000300047211 */ /* 0x0c0fe200078f10ff */
[----:B------:R-:W-:Y:S01]  /*12b0*/  UMOV UR40, 0x400 ;  /* 0x0000040000287882 */ /* 0x000fe20000000000 */
[----:B------:R-:W-:Y:S01]  /*12c0*/  LEA.HI R0, R0, R3, RZ, 0x5 ;  /* 0x0000000300007211 */ /* 0x000fe200078f28ff */
[----:B------:R-:W-:Y:S01]  /*12d0*/  ULOP3.LUT UR43, UR38, 0x1, URZ, 0xc0, !UPT ;  /* 0x00000001262b7892 */ /* 0x000fe2000f8ec03f */
[--C-:B------:R-:W-:Y:S01]  /*12e0*/  SHF.R.S32.HI R72, RZ, 0x2, R4.reuse ;  /* 0x00000002ff487819 */ /* 0x100fe20000011404 */
[----:B------:R-:W1:Y:S01]  /*12f0*/  LDC.64 R6, c[0x0][0x5c8] ;  /* 0x00017200ff067b82 */ /* 0x000e620000000a00 */
[----:B------:R-:W-:Y:S01]  /*1300*/  SHF.R.S32.HI R5, RZ, 0x1f, R4 ;  /* 0x0000001fff057819 */ /* 0x000fe20000011404 */
[----:B------:R-:W-:Y:S01]  /*1310*/  ULOP3.LUT UR4, UR4, 0x1, URZ, 0xc0, !UPT ;  /* 0x0000000104047892 */ /* 0x000fe2000f8ec03f */
[----:B------:R-:W-:Y:S01]  /*1320*/  LOP3.LUT R4, R4, 0xfffffffc, RZ, 0xc0, !PT ;  /* 0xfffffffc04047812 */ /* 0x000fe200078ec0ff */
[----:B------:R-:W-:Y:S01]  /*1330*/  USEL UR43, UR43, URZ, !UP0 ;  /* 0x0000003f2b2b7287 */ /* 0x000fe2000c000000 */
[----:B------:R-:W-:Y:S01]  /*1340*/  LEA.HI R5, R5, R72, RZ, 0x3 ;  /* 0x0000004805057211 */ /* 0x000fe200078f18ff */
[----:B------:R-:W-:-:S02]  /*1350*/  UISETP.EQ.U32.AND UP0, UPT, UR4, 0x1, !UP0 ;  /* 0x000000010400788c */ /* 0x000fc4000c702070 */
[----:B------:R-:W-:Y:S01]  /*1360*/  IMAD.IADD R4, R3, 0x1, -R4 ;  /* 0x0000000103047824 */ /* 0x000fe200078e0a04 */
[----:B------:R-:W-:Y:S01]  /*1370*/  LOP3.LUT R5, R5, 0xfffffff8, RZ, 0xc0, !PT ;  /* 0xfffffff805057812 */ /* 0x000fe200078ec0ff */
[----:B------:R-:W-:Y:S01]  /*1380*/  ULDC.64 UR48, c[0x0][0x288] ;  /* 0x0000a20000307ab9 */ /* 0x000fe20000000a00 */
[----:B------:R-:W-:Y:S01]  /*1390*/  UISETP.LT.AND UP1, UPT, UR38, 0x1, UPT ;  /* 0x000000012600788c */ /* 0x000fe2000bf21270 */
[----:B------:R-:W-:Y:S01]  /*13a0*/  IMAD.SHL.U32 R74, R4, 0x2, RZ ;  /* 0x00000002044a7824 */ /* 0x000fe200078e00ff */
[----:B------:R-:W-:Y:S01]  /*13b0*/  ULDC UR42, c[0x0][0x658] ;  /* 0x00019600002a7ab9 */ /* 0x000fe20000000800 */
[----:B------:R-:W-:Y:S01]  /*13c0*/  IMAD.IADD R72, R72, 0x1, -R5 ;  /* 0x0000000148487824 */ /* 0x000fe200078e0a05 */
[----:B------:R-:W-:Y:S01]  /*13d0*/  SHF.R.S32.HI R5, RZ, 0x5, R0 ;  /* 0x00000005ff057819 */ /* 0x000fe20000011400 */
[----:B------:R-:W-:Y:S01]  /*13e0*/  VIADD R0, R79, 0xffffffff ;  /* 0xffffffff4f007836 */ /* 0x000fe20000000000 */
[----:B0-----:R-:W-:Y:S01]  /*13f0*/  ULEA UR40, UR5, UR40, 0x18 ;  /* 0x0000002805287291 */ /* 0x001fe2000f8ec03f */
[----:B------:R-:W-:Y:S01]  /*1400*/  IMAD.U32 R3, RZ, RZ, UR48 ;  /* 0x00000030ff037e24 */ /* 0x000fe2000f8e00ff */
[--C-:B------:R-:W-:Y:S01]  /*1410*/  SHF.R.S32.HI R73, RZ, 0x1f, R72.reuse ;  /* 0x0000001fff497819 */ /* 0x100fe20000011448 */
[C-C-:B------:R-:W-:Y:S01]  /*1420*/  IMAD R81, R5.reuse, -0x10, -R72.reuse ;  /* 0xfffffff005517824 */ /* 0x140fe200078e0a48 */
[C---:B------:R-:W-:Y:S01]  /*1430*/  ISETP.NE.AND P0, PT, R0.reuse, RZ, PT ;  /* 0x000000ff0000720c */ /* 0x040fe20003f05270 */
[----:B------:R-:W-:Y:S01]  /*1440*/  UIADD3 UR4, UR40, 0x100, URZ ;  /* 0x0000010028047890 */ /* 0x000fe2000fffe03f */
[----:B------:R-:W-:Y:S01]  /*1450*/  IMAD.SHL.U32 R0, R0, 0x8, RZ ;  /* 0x0000000800007824 */ /* 0x000fe200078e00ff */
[----:B------:R-:W-:Y:S01]  /*1460*/  UIADD3 UR5, UR40, 0x10100, URZ ;  /* 0x0001010028057890 */ /* 0x000fe2000fffe03f */
[----:B------:R-:W-:Y:S01]  /*1470*/  IMAD.WIDE R72, R5, 0x10, R72 ;  /* 0x0000001005487825 */ /* 0x000fe200078e0248 */
[----:B------:R-:W-:Y:S01]  /*1480*/  UIADD3 UR52, UR40, 0x30, URZ ;  /* 0x0000003028347890 */ /* 0x000fe2000fffe03f */
[----:B-1----:R-:W-:Y:S01]  /*1490*/  SHF.L.U64.HI R76, R6, 0x3, R7 ;  /* 0x00000003064c7819 */ /* 0x002fe20000010207 */
[----:B------:R-:W-:Y:S01]  /*14a0*/  USHF.R.U32.HI UR4, URZ, 0x4, UR4 ;  /* 0x000000043f047899 */ /* 0x000fe20008011604 */
[----:B------:R-:W-:Y:S01]  /*14b0*/  LOP3.LUT R0, R0, 0x8, RZ, 0xc0, !PT ;  /* 0x0000000800007812 */ /* 0x000fe200078ec0ff */
[----:B------:R-:W-:Y:S01]  /*14c0*/  USHF.R.U32.HI UR5, URZ, 0x4, UR5 ;  /* 0x000000043f057899 */ /* 0x000fe20008011605 */
[----:B------:R-:W-:Y:S01]  /*14d0*/  IMAD.SHL.U32 R77, R6, 0x8, RZ ;  /* 0x00000008064d7824 */ /* 0x000fe200078e00ff */
[----:B------:R-:W-:Y:S01]  /*14e0*/  UMOV UR6, 0xffffffff ;  /* 0xffffffff00067882 */ /* 0x000fe20000000000 */
[----:B------:R-:W-:Y:S01]  /*14f0*/  ULDC UR8, c[0x0][0x284] ;  /* 0x0000a10000087ab9 */ /* 0x000fe20000000800 */
[----:B------:R-:W-:Y:S01]  /*1500*/  USEL UR50, UR38, 0x1, UP1 ;  /* 0x0000000126327887 */ /* 0x000fe20008800000 */
[----:B------:R-:W-:Y:S01]  /*1510*/  SEL R82, RZ, 0x1, P0 ;  /* 0x00000001ff527807 */ /* 0x000fe20000000000 */
[----:B------:R-:W-:Y:S01]  /*1520*/  USHF.L.U32 UR6, UR6, UR42, URZ ;  /* 0x0000002a06067299 */ /* 0x000fe2000800063f */
[----:B------:R-:W-:Y:S01]  /*1530*/  IMAD R78, R4, -0x2, R3 ;  /* 0xfffffffe044e7824 */ /* 0x000fe200078e0203 */
[----:B------:R-:W-:Y:S01]  /*1540*/  ULOP3.LUT UR4, UR4, 0x3fff, URZ, 0xc0, !UPT ;  /* 0x00003fff04047892 */ /* 0x000fe2000f8ec03f */
[----:B------:R-:W-:Y:S01]  /*1550*/  LEA R79, R79, UR52, 0x3 ;  /* 0x000000344f4f7c11 */ /* 0x000fe2000f8e18ff */
[----:B------:R-:W-:Y:S01]  /*1560*/  ULOP3.LUT UR5, UR5, 0x3fff, URZ, 0xc0, !UPT ;  /* 0x00003fff05057892 */ /* 0x000fe2000f8ec03f */
[C---:B------:R-:W-:Y:S01]  /*1570*/  LOP3.LUT R83, R0.reuse, 0x8, RZ, 0x3c, !PT ;  /* 0x0000000800537812 */ /* 0x040fe200078e3cff */
[----:B------:R-:W-:Y:S01]  /*1580*/  VIADD R81, R81, UR8 ;  /* 0x0000000851517c36 */ /* 0x000fe20008000000 */
[----:B------:R-:W-:Y:S01]  /*1590*/  LOP3.LUT R80, R0, 0x18, RZ, 0x3c, !PT ;  /* 0x0000001800507812 */ /* 0x000fe200078e3cff */
[----:B------:R-:W-:Y:S01]  /*15a0*/  ULDC UR41, c[0x0][0x600] ;  /* 0x0001800000297ab9 */ /* 0x000fe20000000800 */
[----:B------:R-:W-:Y:S01]  /*15b0*/  SHF.R.S32.HI R75, RZ, 0x1f, R74 ;  /* 0x0000001fff4b7819 */ /* 0x000fe2000001144a */
[----:B------:R-:W-:Y:S01]  /*15c0*/  UMOV UR7, 0x1 ;  /* 0x0000000100077882 */ /* 0x000fe20000000000 */
[----:B------:R-:W-:-:S02]  /*15d0*/  ULOP3.LUT UR51, UR39, 0x1, URZ, 0xfc, !UPT ;  /* 0x0000000127337892 */ /* 0x000fc4000f8efc3f */
[----:B------:R-:W-:Y:S02]  /*15e0*/  USHF.L.U64.HI UR36, UR54, 0x1, UR37 ;  /* 0x0000000136247899 */ /* 0x000fe40008010225 */
[----:B------:R-:W-:Y:S02]  /*15f0*/  UIADD3 UR49, UR49, 0x1fe, URZ ;  /* 0x000001fe31317890 */ /* 0x000fe4000fffe03f */
[----:B------:R-:W-:Y:S02]  /*1600*/  UIADD3 UR41, UR41, -0x1, URZ ;  /* 0xffffffff29297890 */ /* 0x000fe4000fffe03f */
[----:B------:R-:W-:Y:S02]  /*1610*/  USHF.L.U32 UR42, UR7, UR42, URZ ;  /* 0x0000002a072a7299 */ /* 0x000fe4000800063f */
[----:B------:R-:W-:Y:S02]  /*1620*/  UIADD3 UR50, -UR50, UR38, URZ ;  /* 0x0000002632327290 */ /* 0x000fe4000fffe13f */
[----:B------:R-:W-:-:S02]  /*1630*/  ULOP3.LUT UR44, URZ, UR6, URZ, 0x33, !UPT ;  /* 0x000000063f2c7292 */ /* 0x000fc4000f8e333f */
[----:B------:R-:W-:Y:S02]  /*1640*/  USEL UR46, URZ, 0x1, !UP0 ;  /* 0x000000013f2e7887 */ /* 0x000fe4000c000000 */
[----:B------:R-:W-:Y:S02]  /*1650*/  ULOP3.LUT UR47, UR4, 0x10000, URZ, 0xfc, !UPT ;  /* 0x00010000042f7892 */ /* 0x000fe4000f8efc3f */
[----:B------:R-:W-:-:S12]  /*1660*/  ULOP3.LUT UR48, UR5, 0x10000, URZ, 0xfc, !UPT ;  /* 0x0001000005307892 */ /* 0x000fd8000f8efc3f */
.L_x_129:
[----:B------:R-:W-:-:S04]  /*1670*/  SHF.L.U32 R0, R82, 0x1f, RZ ;  /* 0x0000001f52007819 */ /* 0x000fc800000006ff */
[----:B------:R-:W0:Y:S02]  /*1680*/  SYNCS.PHASECHK.TRANS64.TRYWAIT P0, [R79+URZ+-0x8], R0 ;  /* 0xfffff8004f0075a7 */ /* 0x000e24000800017f */
[----:B012345:R-:W-:Y:S05]  /*1690*/  @!P0 BRA `(.L_x_14) ;  /* 0x0000005c00908947 */ /* 0x03ffea0003800000 */
.L_x_149:
[----:B------:R-:W-:Y:S02]  /*16a0*/  ULDC UR4, c[0x0][0x28c] ;  /* 0x0000a30000047ab9 */ /* 0x000fe40000000800 */
[----:B------:R-:W-:-:S13]  /*16b0*/  ISETP.LT.AND P0, PT, RZ, UR4, PT ;  /* 0x00000004ff007c0c */ /* 0x000fda000bf01270 */
[----:B------:R-:W-:Y:S05]  /*16c0*/  @P0 BRA `(.L_x_15) ;  /* 0x0000000000400947 */ /* 0x000fea0003800000 */
[----:B0-----:R-:W-:Y:S01]  /*16d0*/  MOV R0, 0x0 ;  /* 0x0000000000007802 */ /* 0x001fe20000000f00 */
[----:B------:R-:W-:Y:S01]  /*16e0*/  ULDC.64 UR4, c[0x4][0x68] ;  /* 0x01001a0000047ab9 */ /* 0x000fe20000000a00 */
[----:B------:R-:W-:Y:S01]  /*16f0*/  ULDC.64 UR6, c[0x4][0x8] ;  /* 0x0100020000067ab9 */ /* 0x000fe20000000a00 */
[----:B------:R-:W-:Y:S01]  /*1700*/  IMAD.U32 R4, RZ, RZ, UR4 ;  /* 0x00000004ff047e24 */ /* 0x000fe2000f8e00ff */
[----:B------:R0:W1:Y:S01]  /*1710*/  LDC.64 R14, c[0x4][R0] ;  /* 0x01000000000e7b82 */ /* 0x0000620000000a00 */
[----:B------:R-:W-:Y:S01]  /*1720*/  IMAD.U32 R5, RZ, RZ, UR5 ;  /* 0x00000005ff057e24 */ /* 0x000fe2000f8e00ff */
[----:B------:R-:W-:Y:S01]  /*1730*/  ULDC.64 UR4, c[0x4][0x70] ;  /* 0x01001c0000047ab9 */ /* 0x000fe20000000a00 */
[----:B------:R-:W-:Y:S02]  /*1740*/  IMAD.U32 R10, RZ, RZ, UR6 ;  /* 0x00000006ff0a7e24 */ /* 0x000fe4000f8e00ff */
[----:B------:R-:W-:Y:S02]  /*1750*/  IMAD.U32 R6, RZ, RZ, UR4 ;  /* 0x00000004ff067e24 */ /* 0x000fe4000f8e00ff */
[----:B------:R-:W-:-:S02]  /*1760*/  IMAD.U32 R7, RZ, RZ, UR5 ;  /* 0x00000005ff077e24 */ /* 0x000fc4000f8e00ff */
[----:B------:R-:W-:Y:S02]  /*1770*/  IMAD.U32 R11, RZ, RZ, UR7 ;  /* 0x00000007ff0b7e24 */ /* 0x000fe4000f8e00ff */
[----:B------:R-:W-:Y:S02]  /*1780*/  IMAD.MOV.U32 R8, RZ, RZ, 0x1e1 ;  /* 0x000001e1ff087424 */ /* 0x000fe400078e00ff */
[----:B------:R-:W-:Y:S02]  /*1790*/  IMAD.MOV.U32 R12, RZ, RZ, 0x1 ;  /* 0x00000001ff0c7424 */ /* 0x000fe400078e00ff */
[----:B0-----:R-:W-:-:S07]  /*17a0*/  IMAD.MOV.U32 R13, RZ, RZ, RZ ;  /* 0x000000ffff0d7224 */ /* 0x001fce00078e00ff */
[----:B------:R-:W-:-:S07]  /*17b0*/  LEPC R20, `(.L_x_15) ;  /* 0x000000001014794e */ /* 0x000fce0000000000 */
[----:B-1---5:R-:W-:Y:S05]  /*17c0*/  CALL.ABS.NOINC R14 ;  /* 0x000000000e007343 */ /* 0x022fea0003c00000 */
.L_x_15:
[----:B0-----:R-:W-:-:S05]  /*17d0*/  IMAD.U32 R0, RZ, RZ, UR51 ;  /* 0x00000033ff007e24 */ /* 0x001fca000f8e00ff */
[----:B------:R-:W-:-:S13]  /*17e0*/  ISETP.NE.AND P0, PT, R0, 0x3, PT ;  /* 0x000000030000780c */ /* 0x000fda0003f05270 */
[----:B------:R-:W-:Y:S05]  /*17f0*/  @!P0 BRA `(.L_x_16) ;  /* 0x0000000000048947 */ /* 0x000fea0003800000 */
[----:B------:R-:W-:Y:S01]  /*1800*/  BPT.TRAP 0x1 ;  /* 0x000000040000795c */ /* 0x000fe20000300000 */
.L_x_16:
[----:B------:R-:W-:Y:S02]  /*1810*/  IMAD.U32 R3, RZ, RZ, UR43 ;  /* 0x0000002bff037e24 */ /* 0x000fe4000f8e00ff */
[----:B------:R-:W-:-:S03]  /*1820*/  IMAD.U32 R0, RZ, RZ, UR46 ;  /* 0x0000002eff007e24 */ /* 0x000fc6000f8e00ff */
[----:B------:R-:W-:Y:S02]  /*1830*/  LEA R3, R3, UR40, 0x3 ;  /* 0x0000002803037c11 */ /* 0x000fe4000f8e18ff */
[----:B------:R-:W-:-:S04]  /*1840*/  SHF.L.U32 R0, R0, 0x1f, RZ ;  /* 0x0000001f00007819 */ /* 0x000fc800000006ff */
[----:B------:R0:W1:Y:S01]  /*1850*/  SYNCS.PHASECHK.TRANS64.TRYWAIT P1, [R3+URZ], R0 ;  /* 0x00000000030075a7 */ /* 0x000062000802017f */
[----:B------:R-:W-:Y:S05]  /*1860*/  @!P0 BRA `(.L_x_17) ;  /* 0x0000000000048947 */ /* 0x000fea0003800000 */
[----:B------:R-:W-:Y:S01]  /*1870*/  BPT.TRAP 0x1 ;  /* 0x000000040000795c */ /* 0x000fe20000300000 */
.L_x_17:
[----:B-1----:R-:W-:Y:S05]  /*1880*/  @P1 BRA `(.L_x_18) ;  /* 0x0000000000081947 */ /* 0x002fea0003800000 */
[----:B------:R-:W1:Y:S02]  /*1890*/  SYNCS.PHASECHK.TRANS64.TRYWAIT P1, [R3+URZ], R0 ;  /* 0x00000000030075a7 */ /* 0x000e64000802017f */
[----:B-1----:R-:W-:Y:S05]  /*18a0*/  @!P1 BRA `(.L_x_19) ;  /* 0x0000005c00209947 */ /* 0x002fea0003800000 */
.L_x_18:
[----:B------:R-:W-:Y:S05]  /*18b0*/  WARPSYNC.ALL ;  /* 0x0000000000007948 */ /* 0x000fea0003800000 */
[----:B------:R-:W-:Y:S01]  /*18c0*/  ULEA UR9, UR43, UR47, 0xb ;  /* 0x0000002f2b097291 */ /* 0x000fe2000f8e583f */
[----:B------:R-:W-:Y:S01]  /*18d0*/  WARPGROUP.ARRIVE ;  /* 0x00000000000079c5 */ /* 0x000fe20000000000 */
[----:B------:R-:W-:Y:S01]  /*18e0*/  UIMAD UR8, UR43, 0xc00, UR48 ;  /* 0x00000c002b0878a4 */ /* 0x000fe2000f8e0230 */
[----:B01----:R-:W-:Y:S01]  /*18f0*/  IMAD.U32 R0, RZ, RZ, UR50 ;  /* 0x00000032ff007e24 */ /* 0x003fe2000f8e00ff */
[----:B------:R-:W-:Y:S01]  /*1900*/  UMOV UR5, 0x40000040 ;  /* 0x4000004000057882 */ /* 0x000fe20000000000 */
[----:B------:R-:W-:-:S02]  /*1910*/  UMOV UR7, 0x40000040 ;  /* 0x4000004000077882 */ /* 0x000fc40000000000 */
[----:B------:R-:W-:Y:S01]  /*1920*/  UMOV UR4, UR9 ;  /* 0x0000000900047c82 */ /* 0x000fe20008000000 */
[----:B------:R-:W-:Y:S01]  /*1930*/  ISETP.GE.AND P1, PT, R0, 0x1, PT ;  /* 0x000000010000780c */ /* 0x000fe20003f26270 */
[----:B------:R-:W-:Y:S02]  /*1940*/  UMOV UR6, UR8 ;  /* 0x0000000800067c82 */ /* 0x000fe40008000000 */
[----:B------:R-:W-:Y:S01]  /*1950*/  HGMMA.64x96x16.F32 R24, gdesc[UR4], RZ, !UPT, gsb0 ;  /* 0x01600000041879f0 */ /* 0x000fe2000c0008ff */
[----:B------:R-:W-:Y:S02]  /*1960*/  UIADD3 UR4, UR9, 0x2, URZ ;  /* 0x0000000209047890 */ /* 0x000fe4000fffe03f */
[----:B------:R-:W-:Y:S01]  /*1970*/  UIADD3 UR6, UR8, 0x2, URZ ;  /* 0x0000000208067890 */ /* 0x000fe2000fffe03f */
[----:B------:R-:W-:Y:S01]  /*1980*/  UMOV UR5, 0x40000040 ;  /* 0x4000004000057882 */ /* 0x000fe20000000000 */
[----:B------:R-:W-:Y:S01]  /*1990*/  UMOV UR7, 0x40000040 ;  /* 0x4000004000077882 */ /* 0x000fe20000000000 */
[----:B------:R-:W-:-:S02]  /*19a0*/  WARPGROUP.DEPBAR.LE gsb0, 0x0 ;  /* 0x00008000000079c5 */ /* 0x000fc40000010000 */
[----:B------:R-:W-:-:S06]  /*19b0*/  WARPGROUP.ARRIVE ;  /* 0x00000000000079c5 */ /* 0x000fcc0000000000 */
[----:B------:R-:W-:Y:S01]  /*19c0*/  HGMMA.64x96x16.F32 R24, gdesc[UR4], R24, gsb0 ;  /* 0x01600000041879f0 */ /* 0x000fe20008000818 */
[----:B------:R-:W-:Y:S02]  /*19d0*/  UIADD3 UR4, UR9, 0x4, URZ ;  /* 0x0000000409047890 */ /* 0x000fe4000fffe03f */
[----:B------:R-:W-:Y:S01]  /*19e0*/  UIADD3 UR6, UR8, 0x4, URZ ;  /* 0x0000000408067890 */ /* 0x000fe2000fffe03f */
[----:B------:R-:W-:Y:S01]  /*19f0*/  UMOV UR5, 0x40000040 ;  /* 0x4000004000057882 */ /* 0x000fe20000000000 */
[----:B------:R-:W-:Y:S01]  /*1a00*/  UMOV UR7, 0x40000040 ;  /* 0x4000004000077882 */ /* 0x000fe20000000000 */
[----:B------:R-:W-:Y:S02]  /*1a10*/  WARPGROUP.DEPBAR.LE gsb0, 0x0 ;  /* 0x00008000000079c5 */ /* 0x000fe40000010000 */
        /* <DEDUP_REMOVED lines=92> */
[----:B------:R-:W-:Y:S03]  /*1fe0*/  HGMMA.64x96x16.F32 R24, gdesc[UR4], R24, gsb0 ;  /* 0x01600000041879f0 */ /* 0x000fe60008000818 */
[----:B------:R-:W-:Y:S02]  /*1ff0*/  WARPGROUP.DEPBAR.LE gsb0, 0x0 ;  /* 0x00008000000079c5 */ /* 0x000fe40000010000 */
[----:B------:R-:W-:Y:S05]  /*2000*/  @!P1 BRA `(.L_x_20) ;  /* 0x0000000800649947 */ /* 0x000fea0003800000 */
[----:B------:R-:W-:Y:S01]  /*2010*/  UIADD3 UR9, UR43, 0x1, URZ ;  /* 0x000000012b097890 */ /* 0x000fe2000fffe03f */
[----:B------:R-:W-:Y:S01]  /*2020*/  IMAD.U32 R0, RZ, RZ, UR50 ;  /* 0x00000032ff007e24 */ /* 0x000fe2000f8e00ff */
[----:B------:R-:W-:Y:S02]  /*2030*/  UMOV UR8, UR43 ;  /* 0x0000002b00087c82 */ /* 0x000fe40008000000 */
[----:B------:R-:W-:-:S04]  /*2040*/  UISETP.NE.AND UP0, UPT, UR9, 0x2, UPT ;  /* 0x000000020900788c */ /* 0x000fc8000bf05270 */
[----:B------:R-:W-:Y:S02]  /*2050*/  USEL UR4, URZ, 0x1, UP0 ;  /* 0x000000013f047887 */ /* 0x000fe40008000000 */
[----:B------:R-:W-:Y:S02]  /*2060*/  USEL UR9, UR9, URZ, UP0 ;  /* 0x0000003f09097287 */ /* 0x000fe40008000000 */
[----:B------:R-:W-:-:S06]  /*2070*/  ULOP3.LUT UR4, UR46, UR4, URZ, 0x3c, !UPT ;  /* 0x000000042e047292 */ /* 0x000fcc000f8e3c3f */
[----:B------:R-:W-:-:S07]  /*2080*/  IMAD.U32 R5, RZ, RZ, UR4 ;  /* 0x00000004ff057e24 */ /* 0x000fce000f8e00ff */
.L_x_27:
[----:B01----:R-:W-:Y:S05]  /*2090*/  @!P0 BRA `(.L_x_21) ;  /* 0x0000000000048947 */ /* 0x003fea0003800000 */
[----:B------:R-:W-:Y:S01]  /*20a0*/  BPT.TRAP 0x1 ;  /* 0x000000040000795c */ /* 0x000fe20000300000 */
.L_x_21:
[----:B------:R-:W-:Y:S01]  /*20b0*/  ULEA UR4, UR9, UR40, 0x3 ;  /* 0x0000002809047291 */ /* 0x000fe2000f8e183f */
[----:B------:R-:W-:-:S08]  /*20c0*/  SHF.L.U32 R3, R5, 0x1f, RZ ;  /* 0x0000001f05037819 */ /* 0x000fd000000006ff */
[----:B------:R0:W1:Y:S01]  /*20d0*/  SYNCS.PHASECHK.TRANS64.TRYWAIT P1, [UR4], R3 ;  /* 0x00000003ff0075a7 */ /* 0x0000620008020144 */
[----:B------:R-:W-:Y:S05]  /*20e0*/  @!P0 BRA `(.L_x_22) ;  /* 0x0000000000048947 */ /* 0x000fea0003800000 */
[----:B------:R-:W-:Y:S01]  /*20f0*/  BPT.TRAP 0x1 ;  /* 0x000000040000795c */ /* 0x000fe20000300000 */
.L_x_22:
[----:B-1----:R-:W-:Y:S05]  /*2100*/  @P1 BRA `(.L_x_23) ;  /* 0x0000000000081947 */ /* 0x002fea0003800000 */
[----:B------:R-:W1:Y:S02]  /*2110*/  SYNCS.PHASECHK.TRANS64.TRYWAIT P1, [UR4], R3 ;  /* 0x00000003ff0075a7 */ /* 0x000e640008020144 */
[----:B-1----:R-:W-:Y:S05]  /*2120*/  @!P1 BRA `(.L_x_24) ;  /* 0x0000005400149947 */ /* 0x002fea0003800000 */
.L_x_23:
[----:B------:R-:W-:Y:S01]  /*2130*/  UIMAD UR10, UR9, 0xc00, UR48 ;  /* 0x00000c00090a78a4 */ /* 0x000fe2000f8e0230 */
[----:B------:R-:W-:Y:S01]  /*2140*/  WARPGROUP.ARRIVE ;  /* 0x00000000000079c5 */ /* 0x000fe20000000000 */
[----:B------:R-:W-:Y:S01]  /*2150*/  ULEA UR11, UR9, UR47, 0xb ;  /* 0x0000002f090b7291 */ /* 0x000fe2000f8e583f */
[----:B------:R-:W-:Y:S01]  /*2160*/  UMOV UR7, 0x40000040 ;  /* 0x4000004000077882 */ /* 0x000fe20000000000 */
[----:B------:R-:W-:-:S03]  /*2170*/  UMOV UR5, 0x40000040 ;  /* 0x4000004000057882 */ /* 0x000fc60000000000 */
[----:B------:R-:W-:Y:S02]  /*2180*/  UMOV UR6, UR10 ;  /* 0x0000000a00067c82 */ /* 0x000fe40008000000 */
[----:B------:R-:W-:Y:S02]  /*2190*/  UMOV UR4, UR11 ;  /* 0x0000000b00047c82 */ /* 0x000fe40008000000 */
[----:B------:R-:W-:Y:S01]  /*21a0*/  HGMMA.64x96x16.F32 R24, gdesc[UR4], R24, gsb0 ;  /* 0x01600000041879f0 */ /* 0x000fe20008000818 */
        /* <DEDUP_REMOVED lines=107> */
[----:B------:R-:W-:Y:S01]  /*2860*/  BPT.TRAP 0x1 ;  /* 0x000000040000795c */ /* 0x000fe20000300000 */
.L_x_25:
[----:B------:R-:W-:Y:S02]  /*2870*/  UISETP.GT.U32.AND UP0, UPT, UR39, 0x1, UPT ;  /* 0x000000012700788c */ /* 0x000fe4000bf04070 */
[----:B------:R-:W-:-:S04]  /*2880*/  ULEA UR4, UR8, UR40, 0x3 ;  /* 0x0000002808047291 */ /* 0x000fc8000f8e183f */
[----:B------:R-:W-:Y:S01]  /*2890*/  UIADD3 UR4, UR4, 0x10, URZ ;  /* 0x0000001004047890 */ /* 0x000fe2000fffe03f */
[----:B------:R-:W-:-:S03]  /*28a0*/  PLOP3.LUT P1, PT, PT, PT, UP0, 0x80, 0x0 ;  /* 0x000000000000781c */ /* 0x000fc60003f2f008 */
[----:B------:R-:W-:-:S09]  /*28b0*/  UPRMT UR4, URZ, 0x654, UR4 ;  /* 0x000006543f047896 */ /* 0x000fd20008000004 */
[----:B------:R-:W-:Y:S01]  /*28c0*/  SYNCS.ARRIVE.TRANS64.RED.A1T0 RZ, [UR4], RZ ;  /* 0x000000ffffff79a7 */ /* 0x000fe20008100404 */
[----:B------:R-:W-:Y:S05]  /*28d0*/  @P1 BRA `(.L_x_26) ;  /* 0x0000000000041947 */ /* 0x000fea0003800000 */
[----:B------:R-:W-:Y:S01]  /*28e0*/  BPT.TRAP 0x1 ;  /* 0x000000040000795c */ /* 0x000fe20000300000 */
.L_x_26:
[----:B------:R-:W-:Y:S01]  /*28f0*/  UIADD3 UR9, UR9, 0x1, URZ ;  /* 0x0000000109097890 */ /* 0x000fe2000fffe03f */
[C---:B------:R-:W-:Y:S01]  /*2900*/  ISETP.GT.AND P1, PT, R0.reuse, 0x1, PT ;  /* 0x000000010000780c */ /* 0x040fe20003f24270 */
[----:B------:R-:W-:Y:S01]  /*2910*/  UIADD3 UR8, UR8, 0x1, URZ ;  /* 0x0000000108087890 */ /* 0x000fe2000fffe03f */
[----:B------:R-:W-:Y:S01]  /*2920*/  VIADD R0, R0, 0xffffffff ;  /* 0xffffffff00007836 */ /* 0x000fe20000000000 */
[----:B------:R-:W-:Y:S02]  /*2930*/  UISETP.NE.AND UP0, UPT, UR9, 0x2, UPT ;  /* 0x000000020900788c */ /* 0x000fe4000bf05270 */
[----:B------:R-:W-:Y:S02]  /*2940*/  UISETP.NE.AND UP1, UPT, UR8, 0x2, UPT ;  /* 0x000000020800788c */ /* 0x000fe4000bf25270 */
[----:B------:R-:W-:Y:S02]  /*2950*/  USEL UR4, URZ, 0x1, UP0 ;  /* 0x000000013f047887 */ /* 0x000fe40008000000 */
[----:B------:R-:W-:-:S02]  /*2960*/  USEL UR9, UR9, URZ, UP0 ;  /* 0x0000003f09097287 */ /* 0x000fc40008000000 */
[----:B------:R-:W-:Y:S02]  /*2970*/  USEL UR8, UR8, URZ, UP1 ;  /* 0x0000003f08087287 */ /* 0x000fe40008800000 */
[----:B------:R-:W-:Y:S01]  /*2980*/  LOP3.LUT R5, R5, UR4, RZ, 0x3c, !PT ;  /* 0x0000000405057c12 */ /* 0x000fe2000f8e3cff */
[----:B------:R-:W-:Y:S09]  /*2990*/  @P1 BRA `(.L_x_27) ;  /* 0xfffffff400bc1947 */ /* 0x000ff2000383ffff */
.L_x_20:
[----:B------:R-:W2:Y:S01]  /*29a0*/  LDC R0, c[0x0][0x28c] ;  /* 0x0000a300ff007b82 */ /* 0x000ea20000000800 */
[----:B------:R3:W-:Y:S01]  /*29b0*/  SYNCS.ARRIVE.TRANS64.A1T0 RZ, [R83+UR52], RZ ;  /* 0x000000ff53ff79a7 */ /* 0x0007e20008100034 */
[----:B--2---:R-:W-:-:S13]  /*29c0*/  ISETP.GE.AND P1, PT, R0, 0x1, PT ;  /* 0x000000010000780c */ /* 0x004fda0003f26270 */
[----:B---3--:R-:W-:Y:S05]  /*29d0*/  @!P1 BRA `(.L_x_28) ;  /* 0x0000000000309947 */ /* 0x008fea0003800000 */
[----:B------:R-:W-:Y:S05]  /*29e0*/  @!P0 BRA `(.L_x_29) ;  /* 0x0000000000048947 */ /* 0x000fea0003800000 */
[----:B------:R-:W-:Y:S01]  /*29f0*/  BPT.TRAP 0x1 ;  /* 0x000000040000795c */ /* 0x000fe20000300000 */
.L_x_29:
[----:B------:R-:W-:Y:S02]  /*2a00*/  UIADD3 UR4, UR50, UR43, URZ ;  /* 0x0000002b32047290 */ /* 0x000fe4000fffe03f */
[----:B------:R-:W-:Y:S02]  /*2a10*/  UISETP.GT.U32.AND UP0, UPT, UR39, 0x1, UPT ;  /* 0x000000012700788c */ /* 0x000fe4000bf04070 */
[----:B------:R-:W-:-:S04]  /*2a20*/  USHF.L.U32 UR4, UR4, 0x3, URZ ;  /* 0x0000000304047899 */ /* 0x000fc8000800063f */
[----:B------:R-:W-:Y:S01]  /*2a30*/  ULOP3.LUT UR4, UR4, 0x8, URZ, 0xc0, !UPT ;  /* 0x0000000804047892 */ /* 0x000fe2000f8ec03f */
[----:B------:R-:W-:-:S03]  /*2a40*/  PLOP3.LUT P0, PT, PT, PT, UP0, 0x80, 0x0 ;  /* 0x000000000000781c */ /* 0x000fc60003f0f008 */
[----:B------:R-:W-:-:S04]  /*2a50*/  UIADD3 UR4, UR40, 0x10, UR4 ;  /* 0x0000001028047890 */ /* 0x000fc8000fffe004 */
[----:B------:R-:W-:-:S09]  /*2a60*/  UPRMT UR4, URZ, 0x654, UR4 ;  /* 0x000006543f047896 */ /* 0x000fd20008000004 */
[----:B------:R-:W-:Y:S01]  /*2a70*/  SYNCS.ARRIVE.TRANS64.RED.A1T0 RZ, [UR4], RZ ;  /* 0x000000ffffff79a7 */ /* 0x000fe20008100404 */
[----:B------:R-:W-:Y:S05]  /*2a80*/  @P0 BRA `(.L_x_28) ;  /* 0x0000000000040947 */ /* 0x000fea0003800000 */
[----:B------:R-:W-:Y:S01]  /*2a90*/  BPT.TRAP 0x1 ;  /* 0x000000040000795c */ /* 0x000fe20000300000 */
.L_x_28:
[----:B------:R-:W-:Y:S02]  /*2aa0*/  SHF.L.U32 R0, R82, 0x1f, RZ ;  /* 0x0000001f52007819 */ /* 0x000fe400000006ff */
[----:B------:R-:W-:Y:S02]  /*2ab0*/  SHF.R.S32.HI R9, RZ, 0x1f, R19 ;  /* 0x0000001fff097819 */ /* 0x000fe40000011413 */
[----:B------:R-:W2:Y:S02]  /*2ac0*/  SYNCS.PHASECHK.TRANS64.TRYWAIT P0, [R79+URZ+0x8], R0 ;  /* 0x000008004f0075a7 */ /* 0x000ea4000800017f */
[----:B--2---:R-:W-:Y:S05]  /*2ad0*/  @!P0 BRA `(.L_x_30) ;  /* 0x0000004800c08947 */ /* 0x004fea0003800000 */
.L_x_150:
[----:B------:R-:W-:Y:S01]  /*2ae0*/  ULDC.64 UR4, c[0x0][0x5d0] ;  /* 0x0001740000047ab9 */ /* 0x000fe20000000a00 */
[----:B------:R-:W-:Y:S01]  /*2af0*/  ULDC UR6, c[0x0][0x284] ;  /* 0x0000a10000067ab9 */ /* 0x000fe20000000800 */
[----:B--2---:R-:W-:Y:S02]  /*2b00*/  IMAD R0, R9, UR4, RZ ;  /* 0x0000000409007c24 */ /* 0x004fe4000f8e02ff */
[----:B------:R-:W-:Y:S02]  /*2b10*/  IMAD R10, R2, 0x60, RZ ;  /* 0x00000060020a7824 */ /* 0x000fe400078e02ff */
[C---:B------:R-:W-:Y:S02]  /*2b20*/  IMAD R5, R19.reuse, UR5, R0 ;  /* 0x0000000513057c24 */ /* 0x040fe4000f8e0200 */
[----:B------:R-:W-:Y:S01]  /*2b30*/  IMAD.SHL.U32 R0, R18, 0x40, RZ ;  /* 0x0000004012007824 */ /* 0x000fe200078e00ff */
[----:B------:R-:W-:Y:S01]  /*2b40*/  SHF.R.S32.HI R11, RZ, 0x1f, R10 ;  /* 0x0000001fff0b7819 */ /* 0x000fe2000001140a */
[----:B01----:R-:W-:Y:S01]  /*2b50*/  IMAD.WIDE.U32 R2, R19, UR4, R74 ;  /* 0x0000000413027c25 */ /* 0x003fe2000f8e004a */
[----:B------:R-:W-:-:S02]  /*2b60*/  ULDC.64 UR4, c[0x0][0x5c8] ;  /* 0x0001720000047ab9 */ /* 0x000fc40000000a00 */
[----:B------:R-:W-:Y:S01]  /*2b70*/  ISETP.GE.AND P0, PT, R0, UR6, PT ;  /* 0x0000000600007c0c */ /* 0x000fe2000bf06270 */
[----:B------:R-:W-:Y:S01]  /*2b80*/  ULDC UR6, c[0x0][0x288] ;  /* 0x0000a20000067ab9 */ /* 0x000fe20000000800 */
[----:B------:R-:W-:Y:S01]  /*2b90*/  IADD3 R2, P1, R10, R2, RZ ;  /* 0x000000020a027210 */ /* 0x000fe20007f3e0ff */
[----:B------:R-:W-:Y:S01]  /*2ba0*/  IMAD.WIDE R14, R18, 0x40, R72 ;  /* 0x00000040120e7825 */ /* 0x000fe200078e0248 */
[----:B------:R-:W-:Y:S02]  /*2bb0*/  ISETP.GE.OR P0, PT, R10, UR6, P0 ;  /* 0x000000060a007c0c */ /* 0x000fe40008706670 */
[----:B------:R-:W-:Y:S01]  /*2bc0*/  IADD3.X R3, R11, R3, R5, P1, !PT ;  /* 0x000000030b037210 */ /* 0x000fe20000ffe405 */
[----:B------:R-:W-:-:S04]  /*2bd0*/  IMAD R7, R15, UR4, RZ ;  /* 0x000000040f077c24 */ /* 0x000fc8000f8e02ff */
[C---:B------:R-:W-:Y:S02]  /*2be0*/  IMAD R7, R14.reuse, UR5, R7 ;  /* 0x000000050e077c24 */ /* 0x040fe4000f8e0207 */
[----:B------:R-:W-:-:S04]  /*2bf0*/  IMAD.WIDE.U32 R20, R14, UR4, R2 ;  /* 0x000000040e147c25 */ /* 0x000fc8000f8e0002 */
[----:B------:R-:W-:Y:S05]  /*2c00*/  @P0 BRA `(.L_x_31) ;  /* 0x0000003000200947 */ /* 0x000fea0003800000 */
[----:B-----5:R-:W-:Y:S01]  /*2c10*/  FSETP.NEU.AND P1, PT, R23, RZ, PT ;  /* 0x000000ff1700720b */ /* 0x020fe20003f2d000 */
[----:B------:R-:W-:Y:S01]  /*2c20*/  IMAD.IADD R18, R78, 0x1, -R10 ;  /* 0x000000014e127824 */ /* 0x000fe200078e0a0a */
[----:B------:R-:W-:Y:S01]  /*2c30*/  BSSY B0, `(.L_x_31) ;  /* 0x0000305000007945 */ /* 0x000fe20003800000 */
[----:B------:R-:W-:Y:S02]  /*2c40*/  IMAD.IADD R0, R81, 0x1, -R0 ;  /* 0x0000000151007824 */ /* 0x000fe400078e0a00 */
[----:B------:R-:W-:Y:S01]  /*2c50*/  IMAD.IADD R7, R21, 0x1, R7 ;  /* 0x0000000115077824 */ /* 0x000fe200078e0207 */
[----:B------:R-:W-:-:S04]  /*2c60*/  ISETP.GT.AND P0, PT, R18, RZ, PT ;  /* 0x000000ff1200720c */ /* 0x000fc80003f04270 */
[----:B------:R-:W-:-:S03]  /*2c70*/  ISETP.GT.AND P2, PT, R0, RZ, P0 ;  /* 0x000000ff0000720c */ /* 0x000fc60000744270 */
[----:B------:R-:W-:Y:S10]  /*2c80*/  @!P1 BRA `(.L_x_32) ;  /* 0x0000002000849947 */ /* 0x000ff40003800000 */
[----:B------:R-:W0:Y:S01]  /*2c90*/  LDC.64 R84, c[0x0][0x5b8] ;  /* 0x00016e00ff547b82 */ /* 0x000e220000000a00 */
[----:B------:R-:W-:-:S07]  /*2ca0*/  ULDC.64 UR4, c[0x0][0x5c0] ;  /* 0x0001700000047ab9 */ /* 0x000fce0000000a00 */
[----:B------:R-:W1:Y:S08]  /*2cb0*/  LDC.64 R88, c[0x0][0x5b0] ;  /* 0x00016c00ff587b82 */ /* 0x000e700000000a00 */
[----:B------:R-:W2:Y:S01]  /*2cc0*/  LDC.64 R90, c[0x0][0x5a8] ;  /* 0x00016a00ff5a7b82 */ /* 0x000ea20000000a00 */
[-C--:B0-----:R-:W-:Y:S02]  /*2cd0*/  IMAD R4, R9, R84.reuse, RZ ;  /* 0x0000005409047224 */ /* 0x081fe400078e02ff */
[----:B------:R-:W-:-:S04]  /*2ce0*/  IMAD.WIDE.U32 R2, R19, R84, R74 ;  /* 0x0000005413027225 */ /* 0x000fc800078e004a */
[----:B------:R-:W-:Y:S01]  /*2cf0*/  IMAD R85, R19, R85, R4 ;  /* 0x0000005513557224 */ /* 0x000fe200078e0204 */
[----:B------:R-:W-:Y:S01]  /*2d00*/  IADD3 R4, P1, R10, R2, RZ ;  /* 0x000000020a047210 */ /* 0x000fe20007f3e0ff */
[----:B-1----:R-:W-:-:S03]  /*2d10*/  IMAD R2, R15, R88, RZ ;  /* 0x000000580f027224 */ /* 0x002fc600078e02ff */
[----:B------:R-:W-:Y:S01]  /*2d20*/  IADD3.X R5, R11, R3, R85, P1, !PT ;  /* 0x000000030b057210 */ /* 0x000fe20000ffe455 */
[C---:B------:R-:W-:Y:S02]  /*2d30*/  IMAD R87, R14.reuse, R89, R2 ;  /* 0x000000590e577224 */ /* 0x040fe400078e0202 */
[----:B------:R-:W-:-:S04]  /*2d40*/  IMAD.WIDE.U32 R2, R14, R88, R4 ;  /* 0x000000580e027225 */ /* 0x000fc800078e0004 */
[----:B------:R-:W-:Y:S01]  /*2d50*/  IMAD.IADD R3, R3, 0x1, R87 ;  /* 0x0000000103037824 */ /* 0x000fe200078e0257 */
[----:B--2---:R-:W-:-:S04]  /*2d60*/  LEA R8, P1, R2, R90, 0x1 ;  /* 0x0000005a02087211 */ /* 0x004fc800078208ff */
[----:B------:R-:W-:-:S05]  /*2d70*/  LEA.HI.X R9, R2, R91, R3, 0x1, P1 ;  /* 0x0000005b02097211 */ /* 0x000fca00008f0c03 */
[----:B------:R-:W2:Y:S01]  /*2d80*/  @P2 LDG.E.LTC128B.U16 R21, desc[UR56][R8.64] ;  /* 0x0000003808152981 */ /* 0x000ea2000c1e1520 */
[----:B------:R-:W-:Y:S01]  /*2d90*/  IMAD.WIDE.U32 R2, R14, R88, R10 ;  /* 0x000000580e027225 */ /* 0x000fe200078e000a */
[----:B------:R-:W-:Y:S02]  /*2da0*/  BSSY B1, `(.L_x_33) ;  /* 0x0000015000017945 */ /* 0x000fe40003800000 */
[----:B------:R-:W-:-:S04]  /*2db0*/  IADD3 R12, P1, R74, R2, RZ ;  /* 0x000000024a0c7210 */ /* 0x000fc80007f3e0ff */
[----:B------:R-:W-:Y:S02]  /*2dc0*/  IADD3.X R13, R75, R87, R3, P1, !PT ;  /* 0x000000574b0d7210 */ /* 0x000fe40000ffe403 */
[----:B------:R-:W-:Y:S01]  /*2dd0*/  LEA R6, P1, R20, UR4, 0x1 ;  /* 0x0000000414067c11 */ /* 0x000fe2000f8208ff */
[----:B------:R-:W-:-:S03]  /*2de0*/  IMAD.WIDE.U32 R12, R19, R84, R12 ;  /* 0x00000054130c7225 */ /* 0x000fc600078e000c */
[----:B------:R-:W-:Y:S02]  /*2df0*/  LEA.HI.X R7, R20, UR5, R7, 0x1, P1 ;  /* 0x0000000514077c11 */ /* 0x000fe400088f0c07 */
[----:B------:R-:W-:-:S04]  /*2e00*/  ISETP.GT.AND P1, PT, R18, 0x1, PT ;  /* 0x000000011200780c */ /* 0x000fc80003f24270 */
[----:B------:R-:W-:Y:S01]  /*2e10*/  ISETP.GT.AND P3, PT, R0, RZ, P1 ;  /* 0x000000ff0000720c */ /* 0x000fe20000f64270 */
[----:B--2---:R-:W-:-:S05]  /*2e20*/  HADD2.F32 R2, -RZ, R21.H0_H0 ;  /* 0x20000015ff027230 */ /* 0x004fca0000004100 */
[----:B------:R-:W-:Y:S01]  /*2e30*/  FMUL R3, R2, R23 ;  /* 0x0000001702037220 */ /* 0x000fe20000400000 */
[----:B------:R-:W-:-:S03]  /*2e40*/  LEA R2, P4, R12, R90, 0x1 ;  /* 0x0000005a0c027211 */ /* 0x000fc600078808ff */
[----:B------:R-:W-:-:S05]  /*2e50*/  FFMA R3, R24, R22, R3 ;  /* 0x0000001618037223 */ /* 0x000fca0000000003 */
[----:B------:R-:W-:Y:S01]  /*2e60*/  F2FP.F16.F32.PACK_AB R8, RZ, R3 ;  /* 0x00000003ff08723e */ /* 0x000fe200000000ff */
[----:B------:R-:W-:-:S03]  /*2e70*/  IMAD.IADD R3, R85, 0x1, R13 ;  /* 0x0000000155037824 */ /* 0x000fc600078e020d */
[----:B------:R-:W-:Y:S01]  /*2e80*/  PRMT R9, R8, 0x7610, R9 ;  /* 0x0000761008097816 */ /* 0x000fe20000000009 */
[----:B------:R-:W-:Y:S01]  /*2e90*/  IMAD.SHL.U32 R8, R88, 0x8, RZ ;  /* 0x0000000858087824 */ /* 0x000fe200078e00ff */
[----:B------:R-:W-:-:S03]  /*2ea0*/  LEA.HI.X R3, R12, R91, R3, 0x1, P4 ;  /* 0x0000005b0c037211 */ /* 0x000fc600020f0c03 */
[----:B------:R0:W-:Y:S02]  /*2eb0*/  @P2 STG.E.U16 desc[UR56][R6.64], R9 ;  /* 0x0000000906002986 */ /* 0x0001e4000c101538 */
[----:B0-----:R-:W-:Y:S01]  /*2ec0*/  SHF.L.U64.HI R9, R88, 0x3, R89 ;  /* 0x0000000358097819 */ /* 0x001fe20000010259 */
[----:B------:R-:W-:Y:S06]  /*2ed0*/  @!P3 BRA `(.L_x_34) ;  /* 0x000000000004b947 */ /* 0x000fec0003800000 */
[----:B------:R0:W5:Y:S02]  /*2ee0*/  LDG.E.LTC128B.U16 R21, desc[UR56][R2.64+0x2] ;  /* 0x0000023802157981 */ /* 0x000164000c1e1520 */
.L_x_34:
[----:B------:R-:W-:Y:S05]  /*2ef0*/  BSYNC B1 ;  /* 0x0000000000017941 */ /* 0x000fea0003800000 */
.L_x_33:
[----:B------:R-:W-:Y:S01]  /*2f00*/  IMAD.WIDE.U32 R8, R14, R88, R8 ;  /* 0x000000580e087225 */ /* 0x000fe200078e0008 */
[----:B------:R-:W-:-:S03]  /*2f10*/  ISETP.GT.AND P0, PT, R0, 0x8, P0 ;  /* 0x000000080000780c */ /* 0x000fc60000704270 */
[----:B-----5:R-:W-:Y:S01]  /*2f20*/  HADD2.F32 R12, -RZ, R21.H0_H0 ;  /* 0x20000015ff0c7230 */ /* 0x020fe20000004100 */
[----:B------:R-:W-:Y:S01]  /*2f30*/  IADD3 R4, P2, R4, R8, RZ ;  /* 0x0000000804047210 */ /* 0x000fe20007f5e0ff */
[----:B------:R-:W-:-:S03]  /*2f40*/  IMAD.IADD R87, R87, 0x1, R9 ;  /* 0x0000000157577824 */ /* 0x000fc600078e0209 */
[----:B------:R-:W-:Y:S01]  /*2f50*/  FMUL R12, R12, R23 ;  /* 0x000000170c0c7220 */ /* 0x000fe20000400000 */
[----:B------:R-:W-:-:S03]  /*2f60*/  IMAD.X R5, R87, 0x1, R5, P2 ;  /* 0x0000000157057824 */ /* 0x000fc600010e0605 */
[----:B------:R-:W-:Y:S01]  /*2f70*/  FFMA R25, R25, R22, R12 ;  /* 0x0000001619197223 */ /* 0x000fe2000000000c */
[----:B------:R-:W-:-:S04]  /*2f80*/  LEA R12, P2, R4, R90, 0x1 ;  /* 0x0000005a040c7211 */ /* 0x000fc800078408ff */
[----:B------:R-:W-:Y:S01]  /*2f90*/  LEA.HI.X R13, R4, R91, R5, 0x1, P2 ;  /* 0x0000005b040d7211 */ /* 0x000fe200010f0c05 */
[----:B------:R-:W-:Y:S01]  /*2fa0*/  @P3 IMAD.MOV.U32 R4, RZ, RZ, R6 ;  /* 0x000000ffff043224 */ /* 0x000fe200078e0006 */
[----:B------:R-:W-:Y:S01]  /*2fb0*/  F2FP.F16.F32.PACK_AB R25, RZ, R25 ;  /* 0x00000019ff19723e */ /* 0x000fe200000000ff */
[----:B------:R-:W-:-:S05]  /*2fc0*/  @P3 IMAD.MOV.U32 R5, RZ, RZ, R7 ;  /* 0x000000ffff053224 */ /* 0x000fca00078e0007 */
[----:B------:R1:W-:Y:S04]  /*2fd0*/  @P3 STG.E.U16 desc[UR56][R4.64+0x2], R25 ;  /* 0x0000021904003986 */ /* 0x0003e8000c101538 */
[----:B------:R-:W2:Y:S01]  /*2fe0*/  @P0 LDG.E.LTC128B.U16 R21, desc[UR56][R12.64] ;  /* 0x000000380c150981 */ /* 0x000ea2000c1e1520 */
[----:B------:R-:W-:Y:S01]  /*2ff0*/  IADD3 R10, P2, P3, R74, R8, R10 ;  /* 0x000000084a0a7210 */ /* 0x000fe20007b5e00a */
[----:B------:R-:W-:Y:S01]  /*3000*/  BSSY B1, `(.L_x_35) ;  /* 0x0000011000017945 */ /* 0x000fe20003800000 */
[----:B------:R-:W-:Y:S02]  /*3010*/  SHF.L.U64.HI R15, R77, 0x1, R76 ;  /* 0x000000014d0f7819 */ /* 0x000fe4000001024c */
[----:B------:R-:W-:Y:S02]  /*3020*/  IADD3.X R11, R75, R87, R11, P2, P3 ;  /* 0x000000574b0b7210 */ /* 0x000fe400017e640b */
[----:B------:R-:W-:Y:S01]  /*3030*/  ISETP.GT.AND P1, PT, R0, 0x8, P1 ;  /* 0x000000080000780c */ /* 0x000fe20000f24270 */
[----:B------:R-:W-:-:S04]  /*3040*/  IMAD.WIDE.U32 R10, R19, R84, R10 ;  /* 0x00000054130a7225 */ /* 0x000fc800078e000a */
[----:B------:R-:W-:Y:S01]  /*3050*/  IMAD.IADD R11, R85, 0x1, R11 ;  /* 0x00000001550b7824 */ /* 0x000fe200078e020b */
[----:B-1----:R-:W-:-:S04]  /*3060*/  LEA R4, P3, R10, R90, 0x1 ;  /* 0x0000005a0a047211 */ /* 0x002fc800078608ff */
[----:B------:R-:W-:Y:S01]  /*3070*/  LEA.HI.X R5, R10, R91, R11, 0x1, P3 ;  /* 0x0000005b0a057211 */ /* 0x000fe200018f0c0b */
[----:B--2---:R-:W-:-:S05]  /*3080*/  HADD2.F32 R8, -RZ, R21.H0_H0 ;  /* 0x20000015ff087230 */ /* 0x004fca0000004100 */
[----:B------:R-:W-:Y:S01]  /*3090*/  FMUL R9, R8, R23 ;  /* 0x0000001708097220 */ /* 0x000fe20000400000 */
[----:B------:R-:W-:-:S03]  /*30a0*/  LEA R8, P2, R77, R6, 0x1 ;  /* 0x000000064d087211 */ /* 0x000fc600078408ff */
[----:B------:R-:W-:-:S05]  /*30b0*/  FFMA R9, R26, R22, R9 ;  /* 0x000000161a097223 */ /* 0x000fca0000000009 */
[----:B------:R-:W-:Y:S01]  /*30c0*/  F2FP.F16.F32.PACK_AB R12, RZ, R9 ;  /* 0x00000009ff0c723e */ /* 0x000fe200000000ff */
[----:B------:R-:W-:-:S05]  /*30d0*/  IMAD.X R9, R15, 0x1, R7, P2 ;  /* 0x000000010f097824 */ /* 0x000fca00010e0607 */
[----:B------:R1:W-:Y:S01]  /*30e0*/  @P0 STG.E.U16 desc[UR56][R8.64], R12 ;  /* 0x0000000c08000986 */ /* 0x0003e2000c101538 */
[----:B------:R-:W-:Y:S05]  /*30f0*/  @!P1 BRA `(.L_x_36) ;  /* 0x0000000000049947 */ /* 0x000fea0003800000 */
[----:B------:R2:W5:Y:S02]  /*3100*/  LDG.E.LTC128B.U16 R21, desc[UR56][R4.64+0x2] ;  /* 0x0000023804157981 */ /* 0x000564000c1e1520 */
.L_x_36:
[----:B------:R-:W-:Y:S05]  /*3110*/  BSYNC B1 ;  /* 0x0000000000017941 */ /* 0x000fea0003800000 */
.L_x_35:
[----:B-----5:R-:W-:Y:S01]  /*3120*/  HADD2.F32 R10, -RZ, R21.H0_H0 ;  /* 0x20000015ff0a7230 */ /* 0x020fe20000004100 */
[----:B------:R-:W-:Y:S01]  /*3130*/  ISETP.GT.AND P0, PT, R18, 0x8, PT ;  /* 0x000000081200780c */ /* 0x000fe20003f04270 */
[----:B------:R-:W-:Y:S03]  /*3140*/  BSSY B1, `(.L_x_37) ;  /* 0x0000008000017945 */ /* 0x000fe60003800000 */
[----:B------:R-:W-:Y:S01]  /*3150*/  FMUL R10, R10, R23 ;  /* 0x000000170a0a7220 */ /* 0x000fe20000400000 */
[----:B------:R-:W-:-:S03]  /*3160*/  ISETP.GT.AND P2, PT, R0, RZ, P0 ;  /* 0x000000ff0000720c */ /* 0x000fc60000744270 */
[----:B------:R-:W-:-:S05]  /*3170*/  FFMA R10, R27, R22, R10 ;  /* 0x000000161b0a7223 */ /* 0x000fca000000000a */
[----:B------:R-:W-:-:S05]  /*3180*/  F2FP.F16.F32.PACK_AB R10, RZ, R10 ;  /* 0x0000000aff0a723e */ /* 0x000fca00000000ff */
[----:B------:R3:W-:Y:S01]  /*3190*/  @P1 STG.E.U16 desc[UR56][R8.64+0x2], R10 ;  /* 0x0000020a08001986 */ /* 0x0007e2000c101538 */
[----:B------:R-:W-:Y:S05]  /*31a0*/  @!P2 BRA `(.L_x_38) ;  /* 0x000000000004a947 */ /* 0x000fea0003800000 */
[----:B------:R4:W5:Y:S02]  /*31b0*/  LDG.E.LTC128B.U16 R21, desc[UR56][R2.64+0x10] ;  /* 0x0000103802157981 */ /* 0x000964000c1e1520 */
.L_x_38:
[----:B------:R-:W-:Y:S05]  /*31c0*/  BSYNC B1 ;  /* 0x0000000000017941 */ /* 0x000fea0003800000 */
.L_x_37:
[----:B---3-5:R-:W-:Y:S01]  /*31d0*/  HADD2.F32 R10, -RZ, R21.H0_H0 ;  /* 0x20000015ff0a7230 */ /* 0x028fe20000004100 */
        /* <DEDUP_REMOVED lines=9> */
.L_x_40:
[----:B------:R-:W-:Y:S05]  /*3270*/  BSYNC B1 ;  /* 0x0000000000017941 */ /* 0x000fea0003800000 */
.L_x_39:
[----:B-----5:R-:W-:Y:S01]  /*3280*/  HADD2.F32 R10, -RZ, R21.H0_H0 ;  /* 0x20000015ff0a7230 */ /* 0x020fe20000004100 */
[----:B------:R-:W-:Y:S01]  /*3290*/  ISETP.GT.AND P0, PT, R0, 0x8, P0 ;  /* 0x000000080000780c */ /* 0x000fe20000704270 */
[----:B------:R-:W-:Y:S03]  /*32a0*/  BSSY B1, `(.L_x_41) ;  /* 0x0000007000017945 */ /* 0x000fe60003800000 */
[----:B------:R-:W-:-:S04]  /*32b0*/  FMUL R10, R10, R23 ;  /* 0x000000170a0a7220 */ /* 0x000fc80000400000 */
[----:B------:R-:W-:-:S05]  /*32c0*/  FFMA R10, R29, R22, R10 ;  /* 0x000000161d0a7223 */ /* 0x000fca000000000a */
[----:B------:R-:W-:-:S05]  /*32d0*/  F2FP.F16.F32.PACK_AB R10, RZ, R10 ;  /* 0x0000000aff0a723e */ /* 0x000fca00000000ff */
[----:B------:R0:W-:Y:S01]  /*32e0*/  @P3 STG.E.U16 desc[UR56][R6.64+0x12], R10 ;  /* 0x0000120a06003986 */ /* 0x0001e2000c101538 */
[----:B------:R-:W-:Y:S05]  /*32f0*/  @!P0 BRA `(.L_x_42) ;  /* 0x0000000000048947 */ /* 0x000fea0003800000 */
[----:B------:R0:W5:Y:S02]  /*3300*/  LDG.E.LTC128B.U16 R21, desc[UR56][R4.64+0x10] ;  /* 0x0000103804157981 */ /* 0x000164000c1e1520 */
.L_x_42:
[----:B------:R-:W-:Y:S05]  /*3310*/  BSYNC B1 ;  /* 0x0000000000017941 */ /* 0x000fea0003800000 */
.L_x_41:
[----:B0----5:R-:W-:Y:S01]  /*3320*/  HADD2.F32 R10, -RZ, R21.H0_H0 ;  /* 0x20000015ff0a7230 */ /* 0x021fe20000004100 */
[----:B------:R-:W-:Y:S01]  /*3330*/  ISETP.GT.AND P1, PT, R0, 0x8, P1 ;  /* 0x000000080000780c */ /* 0x000fe20000f24270 */
[----:B------:R-:W-:Y:S03]  /*3340*/  BSSY B1, `(.L_x_43) ;  /* 0x0000007000017945 */ /* 0x000fe60003800000 */
[----:B---3--:R-:W-:-:S04]  /*3350*/  FMUL R11, R10, R23 ;  /* 0x000000170a0b7220 */ /* 0x008fc80000400000 */
[----:B------:R-:W-:-:S05]  /*3360*/  FFMA R11, R30, R22, R11 ;  /* 0x000000161e0b7223 */ /* 0x000fca000000000b */
[----:B------:R-:W-:-:S05]  /*3370*/  F2FP.F16.F32.PACK_AB R11, RZ, R11 ;  /* 0x0000000bff0b723e */ /* 0x000fca00000000ff */
[----:B------:R0:W-:Y:S01]  /*3380*/  @P0 STG.E.U16 desc[UR56][R8.64+0x10], R11 ;  /* 0x0000100b08000986 */ /* 0x0001e2000c101538 */
[----:B------:R-:W-:Y:S05]  /*3390*/  @!P1 BRA `(.L_x_44) ;  /* 0x0000000000049947 */ /* 0x000fea0003800000 */
[----:B------:R3:W5:Y:S02]  /*33a0*/  LDG.E.LTC128B.U16 R21, desc[UR56][R4.64+0x12] ;  /* 0x0000123804157981 */ /* 0x000764000c1e1520 */
.L_x_44:
[----:B------:R-:W-:Y:S05]  /*33b0*/  BSYNC B1 ;  /* 0x0000000000017941 */ /* 0x000fea0003800000 */
.L_x_43:
        /* <DEDUP_REMOVED lines=10> */
.L_x_46:
[----:B------:R-:W-:Y:S05]  /*3460*/  BSYNC B1 ;  /* 0x0000000000017941 */ /* 0x000fea0003800000 */
.L_x_45:
[----:B0----5:R-:W-:Y:S01]  /*3470*/  HADD2.F32 R10, -RZ, R21.H0_H0 ;  /* 0x20000015ff0a7230 */ /* 0x021fe20000004100 */
        /* <DEDUP_REMOVED lines=9> */
.L_x_48:
[----:B------:R-:W-:Y:S05]  /*3510*/  BSYNC B1 ;  /* 0x0000000000017941 */ /* 0x000fea0003800000 */
.L_x_47:
        /* <DEDUP_REMOVED lines=9> */
.L_x_50:
[----:B------:R-:W-:Y:S05]  /*35b0*/  BSYNC B1 ;  /* 0x0000000000017941 */ /* 0x000fea0003800000 */
.L_x_49:
[----:B0----5:R-:W-:Y:S01]  /*35c0*/  HADD2.F32 R10, -RZ, R21.H0_H0 ;  /* 0x20000015ff0a7230 */ /* 0x021fe20000004100 */
        /* <DEDUP_REMOVED lines=8> */
.L_x_52:
[----:B------:R-:W-:Y:S05]  /*3650*/  BSYNC B1 ;  /* 0x0000000000017941 */ /* 0x000fea0003800000 */
.L_x_51:
        /* <DEDUP_REMOVED lines=10> */
.L_x_54:
[----:B------:R-:W-:Y:S05]  /*3700*/  BSYNC B1 ;  /* 0x0000000000017941 */ /* 0x000fea0003800000 */
.L_x_53:
        /* <DEDUP_REMOVED lines=10> */
.L_x_56:
[----:B------:R-:W-:Y:S05]  /*37b0*/  BSYNC B1 ;  /* 0x0000000000017941 */ /* 0x000fea0003800000 */
.L_x_55:
        /* <DEDUP_REMOVED lines=9> */
.L_x_58:
[----:B------:R-:W-:Y:S05]  /*3850*/  BSYNC B1 ;  /* 0x0000000000017941 */ /* 0x000fea0003800000 */
.L_x_57:
        /* <DEDUP_REMOVED lines=9> */
.L_x_60:
[----:B------:R-:W-:Y:S05]  /*38f0*/  BSYNC B1 ;  /* 0x0000000000017941 */ /* 0x000fea0003800000 */
.L_x_59:
        /* <DEDUP_REMOVED lines=10> */
.L_x_62:
[----:B------:R-:W-:Y:S05]  /*39a0*/  BSYNC B1 ;  /* 0x0000000000017941 */ /* 0x000fea0003800000 */
.L_x_61:
        /* <DEDUP_REMOVED lines=10> */
.L_x_64:
[----:B------:R-:W-:Y:S05]  /*3a50*/  BSYNC B1 ;  /* 0x0000000000017941 */ /* 0x000fea0003800000 */
.L_x_63:
        /* <DEDUP_REMOVED lines=9> */
.L_x_66:
[----:B------:R-:W-:Y:S05]  /*3af0*/  BSYNC B1 ;  /* 0x0000000000017941 */ /* 0x000fea0003800000 */
.L_x_65:
        /* <DEDUP_REMOVED lines=9> */
.L_x_68:
[----:B------:R-:W-:Y:S05]  /*3b90*/  BSYNC B1 ;  /* 0x0000000000017941 */ /* 0x000fea0003800000 */
.L_x_67:
        /* <DEDUP_REMOVED lines=10> */
.L_x_70:
[----:B------:R-:W-:Y:S05]  /*3c40*/  BSYNC B1 ;  /* 0x0000000000017941 */ /* 0x000fea0003800000 */
.L_x_69:
        /* <DEDUP_REMOVED lines=10> */
.L_x_72:
[----:B------:R-:W-:Y:S05]  /*3cf0*/  BSYNC B1 ;  /* 0x0000000000017941 */ /* 0x000fea0003800000 */
.L_x_71:
        /* <DEDUP_REMOVED lines=9> */
.L_x_74:
[----:B------:R-:W-:Y:S05]  /*3d90*/  BSYNC B1 ;  /* 0x0000000000017941 */ /* 0x000fea0003800000 */
.L_x_73:
        /* <DEDUP_REMOVED lines=9> */
.L_x_76:
[----:B------:R-:W-:Y:S05]  /*3e30*/  BSYNC B1 ;  /* 0x0000000000017941 */ /* 0x000fea0003800000 */
.L_x_75:
        /* <DEDUP_REMOVED lines=10> */
.L_x_78:
[----:B------:R-:W-:Y:S05]  /*3ee0*/  BSYNC B1 ;  /* 0x0000000000017941 */ /* 0x000fea0003800000 */
.L_x_77:
        /* <DEDUP_REMOVED lines=10> */
.L_x_80:
[----:B------:R-:W-:Y:S05]  /*3f90*/  BSYNC B1 ;  /* 0x0000000000017941 */ /* 0x000fea0003800000 */
.L_x_79:
        /* <DEDUP_REMOVED lines=9> */
.L_x_82:
[----:B------:R-:W-:Y:S05]  /*4030*/  BSYNC B1 ;  /* 0x0000000000017941 */ /* 0x000fea0003800000 */
.L_x_81:
        /* <DEDUP_REMOVED lines=9> */
.L_x_84:
[----:B------:R-:W-:Y:S05]  /*40d0*/  BSYNC B1 ;  /* 0x0000000000017941 */ /* 0x000fea0003800000 */
.L_x_83:
        /* <DEDUP_REMOVED lines=10> */
.L_x_86:
[----:B------:R-:W-:Y:S05]  /*4180*/  BSYNC B1 ;  /* 0x0000000000017941 */ /* 0x000fea0003800000 */
.L_x_85:
        /* <DEDUP_REMOVED lines=10> */
.L_x_88:
[----:B------:R-:W-:Y:S05]  /*4230*/  BSYNC B1 ;  /* 0x0000000000017941 */ /* 0x000fea0003800000 */
.L_x_87:
        /* <DEDUP_REMOVED lines=9> */
.L_x_90:
[----:B------:R-:W-:Y:S05]  /*42d0*/  BSYNC B1 ;  /* 0x0000000000017941 */ /* 0x000fea0003800000 */
.L_x_89:
        /* <DEDUP_REMOVED lines=9> */
.L_x_92:
[----:B------:R-:W-:Y:S05]  /*4370*/  BSYNC B1 ;  /* 0x0000000000017941 */ /* 0x000fea0003800000 */
.L_x_91:
        /* <DEDUP_REMOVED lines=10> */
.L_x_94:
[----:B------:R-:W-:Y:S05]  /*4420*/  BSYNC B1 ;  /* 0x0000000000017941 */ /* 0x000fea0003800000 */
.L_x_93:
        /* <DEDUP_REMOVED lines=10> */
.L_x_96:
[----:B------:R-:W-:Y:S05]  /*44d0*/  BSYNC B1 ;  /* 0x0000000000017941 */ /* 0x000fea0003800000 */
.L_x_95:
        /* <DEDUP_REMOVED lines=9> */
.L_x_98:
[----:B------:R-:W-:Y:S05]  /*4570*/  BSYNC B1 ;  /* 0x0000000000017941 */ /* 0x000fea0003800000 */
.L_x_97:
        /* <DEDUP_REMOVED lines=9> */
.L_x_100:
[----:B------:R-:W-:Y:S05]  /*4610*/  BSYNC B1 ;  /* 0x0000000000017941 */ /* 0x000fea0003800000 */
.L_x_99:
        /* <DEDUP_REMOVED lines=10> */
.L_x_102:
[----:B------:R-:W-:Y:S05]  /*46c0*/  BSYNC B1 ;  /* 0x0000000000017941 */ /* 0x000fea0003800000 */
.L_x_101:
        /* <DEDUP_REMOVED lines=10> */
.L_x_104:
[----:B------:R-:W-:Y:S05]  /*4770*/  BSYNC B1 ;  /* 0x0000000000017941 */ /* 0x000fea0003800000 */
.L_x_103:
        /* <DEDUP_REMOVED lines=9> */
.L_x_106:
[----:B------:R-:W-:Y:S05]  /*4810*/  BSYNC B1 ;  /* 0x0000000000017941 */ /* 0x000fea0003800000 */
.L_x_105:
        /* <DEDUP_REMOVED lines=9> */
.L_x_108:
[----:B------:R-:W-:Y:S05]  /*48b0*/  BSYNC B1 ;  /* 0x0000000000017941 */ /* 0x000fea0003800000 */
.L_x_107:
        /* <DEDUP_REMOVED lines=10> */
.L_x_110:
[----:B------:R-:W-:Y:S05]  /*4960*/  BSYNC B1 ;  /* 0x0000000000017941 */ /* 0x000fea0003800000 */
.L_x_109:
        /* <DEDUP_REMOVED lines=10> */
.L_x_112:
[----:B------:R-:W-:Y:S05]  /*4a10*/  BSYNC B1 ;  /* 0x0000000000017941 */ /* 0x000fea0003800000 */
.L_x_111:
        /* <DEDUP_REMOVED lines=9> */
.L_x_114:
[----:B------:R-:W-:Y:S05]  /*4ab0*/  BSYNC B1 ;  /* 0x0000000000017941 */ /* 0x000fea0003800000 */
.L_x_113:
        /* <DEDUP_REMOVED lines=9> */
.L_x_116:
[----:B------:R-:W-:Y:S05]  /*4b50*/  BSYNC B1 ;  /* 0x0000000000017941 */ /* 0x000fea0003800000 */
.L_x_115:
        /* <DEDUP_REMOVED lines=10> */
.L_x_118:
[----:B------:R-:W-:Y:S05]  /*4c00*/  BSYNC B1 ;  /* 0x0000000000017941 */ /* 0x000fea0003800000 */
.L_x_117:
        /* <DEDUP_REMOVED lines=10> */
.L_x_120:
[----:B------:R-:W-:Y:S05]  /*4cb0*/  BSYNC B1 ;  /* 0x0000000000017941 */ /* 0x000fea0003800000 */
.L_x_119:
[----:B0---45:R-:W-:Y:S01]  /*4cc0*/  HADD2.F32 R2, -RZ, R21.H0_H0 ;  /* 0x20000015ff027230 */ /* 0x031fe20000004100 */
        /* <DEDUP_REMOVED lines=8> */
.L_x_122:
[----:B------:R-:W-:Y:S05]  /*4d50*/  BSYNC B1 ;  /* 0x0000000000017941 */ /* 0x000fea0003800000 */
.L_x_121:
[----:B0----5:R-:W-:Y:S01]  /*4d60*/  HADD2.F32 R2, -RZ, R21.H0_H0 ;  /* 0x20000015ff027230 */ /* 0x021fe20000004100 */
[----:B------:R-:W-:Y:S01]  /*4d70*/  ISETP.GT.AND P1, PT, R0, 0x8, P1 ;  /* 0x000000080000780c */ /* 0x000fe20000f24270 */
[----:B------:R-:W-:Y:S03]  /*4d80*/  BSSY B1, `(.L_x_123) ;  /* 0x000000a000017945 */ /* 0x000fe60003800000 */
[----:B------:R-:W-:Y:S01]  /*4d90*/  FMUL R3, R2, R23 ;  /* 0x0000001702037220 */ /* 0x000fe20000400000 */
[----:B------:R-:W-:-:S03]  /*4da0*/  @P0 IMAD.MOV.U32 R2, RZ, RZ, R8 ;  /* 0x000000ffff020224 */ /* 0x000fc600078e0008 */
[----:B------:R-:W-:-:S05]  /*4db0*/  FFMA R3, R70, R22, R3 ;  /* 0x0000001646037223 */ /* 0x000fca0000000003 */
[----:B------:R-:W-:-:S04]  /*4dc0*/  F2FP.F16.F32.PACK_AB R3, RZ, R3 ;  /* 0x00000003ff03723e */ /* 0x000fc800000000ff */
[----:B------:R-:W-:Y:S01]  /*4dd0*/  PRMT R6, R3, 0x7610, R6 ;  /* 0x0000761003067816 */ /* 0x000fe20000000006 */
[----:B------:R-:W-:-:S05]  /*4de0*/  @P0 IMAD.MOV.U32 R3, RZ, RZ, R9 ;  /* 0x000000ffff030224 */ /* 0x000fca00078e0009 */
[----:B------:R0:W-:Y:S01]  /*4df0*/  @P0 STG.E.U16 desc[UR56][R2.64+0xb0], R6 ;  /* 0x0000b00602000986 */ /* 0x0001e2000c101538 */
[----:B------:R-:W-:Y:S05]  /*4e00*/  @!P1 BRA `(.L_x_124) ;  /* 0x0000000000049947 */ /* 0x000fea0003800000 */
[----:B------:R0:W5:Y:S02]  /*4e10*/  LDG.E.LTC128B.U16 R21, desc[UR56][R4.64+0xb2] ;  /* 0x0000b23804157981 */ /* 0x000164000c1e1520 */
.L_x_124:
[----:B------:R-:W-:Y:S05]  /*4e20*/  BSYNC B1 ;  /* 0x0000000000017941 */ /* 0x000fea0003800000 */
.L_x_123:
[----:B------:R-:W-:Y:S05]  /*4e30*/  @!P1 BRA `(.L_x_125) ;  /* 0x0000000c00909947 */ /* 0x000fea0003800000 */
[----:B-----5:R-:W-:-:S05]  /*4e40*/  HADD2.F32 R0, -RZ, R21.H0_H0 ;  /* 0x20000015ff007230 */ /* 0x020fca0000004100 */
[----:B------:R-:W-:-:S04]  /*4e50*/  FMUL R0, R0, R23 ;  /* 0x0000001700007220 */ /* 0x000fc80000400000 */
[----:B------:R-:W-:-:S05]  /*4e60*/  FFMA R0, R71, R22, R0 ;  /* 0x0000001647007223 */ /* 0x000fca0000000000 */
[----:B------:R-:W-:-:S05]  /*4e70*/  F2FP.F16.F32.PACK_AB R0, RZ, R0 ;  /* 0x00000000ff00723e */ /* 0x000fca00000000ff */
[----:B------:R0:W-:Y:S01]  /*4e80*/  STG.E.U16 desc[UR56][R8.64+0xb2], R0 ;  /* 0x0000b20008007986 */ /* 0x0001e2000c101538 */
[----:B------:R-:W-:Y:S05]  /*4e90*/  BRA `(.L_x_125) ;  /* 0x0000000c00787947 */ /* 0x000fea0003800000 */
.L_x_32:
[----:B------:R-:W-:Y:S01]  /*4ea0*/  ISETP.GT.AND P3, PT, R18, 0x1, PT ;  /* 0x000000011200780c */ /* 0x000fe20003f64270 */
[----:B------:R-:W-:Y:S01]  /*4eb0*/  ULDC.64 UR4, c[0x0][0x5c0] ;  /* 0x0001700000047ab9 */ /* 0x000fe20000000a00 */
[-C--:B------:R-:W-:Y:S01]  /*4ec0*/  FMUL R24, R24, R22.reuse ;  /* 0x0000001618187220 */ /* 0x080fe20000400000 */
[-C--:B------:R-:W-:Y:S01]  /*4ed0*/  FMUL R25, R25, R22.reuse ;  /* 0x0000001619197220 */ /* 0x080fe20000400000 */
[----:B------:R-:W-:Y:S01]  /*4ee0*/  ISETP.GT.AND P1, PT, R0, RZ, P3 ;  /* 0x000000ff0000720c */ /* 0x000fe20001f24270 */
[-C--:B------:R-:W-:Y:S01]  /*4ef0*/  FMUL R26, R26, R22.reuse ;  /* 0x000000161a1a7220 */ /* 0x080fe20000400000 */
[----:B------:R-:W-:Y:S01]  /*4f00*/  LEA R2, P4, R20, UR4, 0x1 ;  /* 0x0000000414027c11 */ /* 0x000fe2000f8808ff */
[----:B------:R-:W-:Y:S01]  /*4f10*/  FMUL R27, R27, R22 ;  /* 0x000000161b1b7220 */ /* 0x000fe20000400000 */
[----:B------:R-:W-:Y:S01]  /*4f20*/  F2FP.F16.F32.PACK_AB R24, RZ, R24 ;  /* 0x00000018ff18723e */ /* 0x000fe200000000ff */
[-C--:B------:R-:W-:Y:S01]  /*4f30*/  FMUL R28, R28, R22.reuse ;  /* 0x000000161c1c7220 */ /* 0x080fe20000400000 */
[----:B------:R-:W-:Y:S01]  /*4f40*/  LEA.HI.X R3, R20, UR5, R7, 0x1, P4 ;  /* 0x0000000514037c11 */ /* 0x000fe2000a0f0c07 */
[-C--:B------:R-:W-:Y:S01]  /*4f50*/  FMUL R29, R29, R22.reuse ;  /* 0x000000161d1d7220 */ /* 0x080fe20000400000 */
[----:B------:R-:W-:Y:S01]  /*4f60*/  F2FP.F16.F32.PACK_AB R25, RZ, R25 ;  /* 0x00000019ff19723e */ /* 0x000fe200000000ff */
[-C--:B------:R-:W-:Y:S01]  /*4f70*/  FMUL R30, R30, R22.reuse ;  /* 0x000000161e1e7220 */ /* 0x080fe20000400000 */
[----:B------:R-:W-:Y:S01]  /*4f80*/  SHF.L.U64.HI R5, R77, 0x1, R76 ;  /* 0x000000014d057819 */ /* 0x000fe2000001024c */
[----:B------:R-:W-:Y:S01]  /*4f90*/  @P2 STG.E.U16 desc[UR56][R2.64], R24 ;  /* 0x0000001802002986 */ /* 0x000fe2000c101538 */
[----:B------:R-:W-:Y:S01]  /*4fa0*/  ISETP.GT.AND P2, PT, R0, 0x8, P0 ;  /* 0x000000080000780c */ /* 0x000fe20000744270 */
[----:B------:R-:W-:Y:S01]  /*4fb0*/  FMUL R31, R31, R22 ;  /* 0x000000161f1f7220 */ /* 0x000fe20000400000 */
[----:B------:R-:W-:Y:S01]  /*4fc0*/  LEA R4, P5, R77, R2, 0x1 ;  /* 0x000000024d047211 */ /* 0x000fe200078a08ff */
[----:B------:R-:W-:Y:S01]  /*4fd0*/  @P1 STG.E.U16 desc[UR56][R2.64+0x2], R25 ;  /* 0x0000021902001986 */ /* 0x000fe2000c101538 */
[----:B------:R-:W-:Y:S01]  /*4fe0*/  ISETP.GT.AND P1, PT, R18, 0x8, PT ;  /* 0x000000081200780c */ /* 0x000fe20003f24270 */
[-C--:B------:R-:W-:Y:S01]  /*4ff0*/  FMUL R32, R32, R22.reuse ;  /* 0x0000001620207220 */ /* 0x080fe20000400000 */
[----:B------:R-:W-:Y:S01]  /*5000*/  ISETP.GT.AND P3, PT, R0, 0x8, P3 ;  /* 0x000000080000780c */ /* 0x000fe20001f64270 */
[----:B------:R-:W-:Y:S01]  /*5010*/  IMAD.X R5, R5, 0x1, R3, P5 ;  /* 0x0000000105057824 */ /* 0x000fe200028e0603 */
[----:B------:R-:W-:Y:S01]  /*5020*/  ISETP.GT.AND P0, PT, R18, 0x9, PT ;  /* 0x000000091200780c */ /* 0x000fe20003f04270 */
[-C--:B------:R-:W-:Y:S01]  /*5030*/  FMUL R33, R33, R22.reuse ;  /* 0x0000001621217220 */ /* 0x080fe20000400000 */
[----:B------:R-:W-:Y:S01]  /*5040*/  ISETP.GT.AND P4, PT, R0, RZ, P1 ;  /* 0x000000ff0000720c */ /* 0x000fe20000f84270 */
[-C--:B------:R-:W-:Y:S01]  /*5050*/  FMUL R34, R34, R22.reuse ;  /* 0x0000001622227220 */ /* 0x080fe20000400000 */
[----:B------:R-:W-:Y:S01]  /*5060*/  ISETP.GT.AND P5, PT, R0, RZ, P0 ;  /* 0x000000ff0000720c */ /* 0x000fe200007a4270 */
[----:B------:R-:W-:Y:S01]  /*5070*/  FMUL R35, R35, R22 ;  /* 0x0000001623237220 */ /* 0x000fe20000400000 */
[----:B------:R-:W-:Y:S01]  /*5080*/  F2FP.F16.F32.PACK_AB R26, RZ, R26 ;  /* 0x0000001aff1a723e */ /* 0x000fe200000000ff */
[-C--:B------:R-:W-:Y:S01]  /*5090*/  FMUL R36, R36, R22.reuse ;  /* 0x0000001624247220 */ /* 0x080fe20000400000 */
[----:B------:R-:W-:Y:S01]  /*50a0*/  F2FP.F16.F32.PACK_AB R27, RZ, R27 ;  /* 0x0000001bff1b723e */ /* 0x000fe200000000ff */
[----:B------:R-:W-:Y:S01]  /*50b0*/  FMUL R37, R37, R22 ;  /* 0x0000001625257220 */ /* 0x000fe20000400000 */
[----:B------:R-:W-:Y:S01]  /*50c0*/  F2FP.F16.F32.PACK_AB R28, RZ, R28 ;  /* 0x0000001cff1c723e */ /* 0x000fe200000000ff */
[----:B------:R-:W-:Y:S01]  /*50d0*/  @P2 STG.E.U16 desc[UR56][R4.64], R26 ;  /* 0x0000001a04002986 */ /* 0x000fe2000c101538 */
[----:B------:R-:W-:Y:S01]  /*50e0*/  ISETP.GT.AND P1, PT, R0, 0x8, P1 ;  /* 0x000000080000780c */ /* 0x000fe20000f24270 */
[-C--:B------:R-:W-:Y:S01]  /*50f0*/  FMUL R38, R38, R22.reuse ;  /* 0x0000001626267220 */ /* 0x080fe20000400000 */
[----:B------:R-:W-:Y:S01]  /*5100*/  F2FP.F16.F32.PACK_AB R29, RZ, R29 ;  /* 0x0000001dff1d723e */ /* 0x000fe200000000ff */
[----:B------:R-:W-:Y:S01]  /*5110*/  @P3 STG.E.U16 desc[UR56][R4.64+0x2], R27 ;  /* 0x0000021b04003986 */ /* 0x000fe2000c101538 */
[----:B------:R-:W-:Y:S01]  /*5120*/  ISETP.GT.AND P3, PT, R18, 0x10, PT ;  /* 0x000000101200780c */ /* 0x000fe20003f64270 */
[-C--:B------:R-:W-:Y:S01]  /*5130*/  FMUL R39, R39, R22.reuse ;  /* 0x0000001627277220 */ /* 0x080fe20000400000 */
[----:B------:R-:W-:Y:S01]  /*5140*/  ISETP.GT.AND P2, PT, R0, 0x8, P0 ;  /* 0x000000080000780c */ /* 0x000fe20000744270 */
[----:B------:R-:W-:Y:S01]  /*5150*/  @P4 STG.E.U16 desc[UR56][R2.64+0x10], R28 ;  /* 0x0000101c02004986 */ /* 0x000fe2000c101538 */
[----:B------:R-:W-:Y:S01]  /*5160*/  ISETP.GT.AND P0, PT, R18, 0x11, PT ;  /* 0x000000111200780c */ /* 0x000fe20003f04270 */
[-C--:B------:R-:W-:Y:S01]  /*5170*/  FMUL R40, R40, R22.reuse ;  /* 0x0000001628287220 */ /* 0x080fe20000400000 */
[C---:B------:R-:W-:Y:S01]  /*5180*/  ISETP.GT.AND P4, PT, R0.reuse, RZ, P3 ;  /* 0x000000ff0000720c */ /* 0x040fe20001f84270 */
[----:B------:R-:W-:Y:S01]  /*5190*/  @P5 STG.E.U16 desc[UR56][R2.64+0x12], R29 ;  /* 0x0000121d02005986 */ /* 0x000fe2000c101538 */
        /* <DEDUP_REMOVED lines=102> */
[----:B------:R-:W-:-:S02]  /*5800*/  F2FP.F16.F32.PACK_AB R50, RZ, R50 ;  /* 0x00000032ff32723e */ /* 0x000fc400000000ff */
[----:B------:R-:W-:Y:S02]  /*5810*/  F2FP.F16.F32.PACK_AB R51, RZ, R51 ;  /* 0x00000033ff33723e */ /* 0x000fe400000000ff */
[----:B------:R-:W-:Y:S01]  /*5820*/  F2FP.F16.F32.PACK_AB R52, RZ, R52 ;  /* 0x00000034ff34723e */ /* 0x000fe200000000ff */
[----:B------:R-:W-:Y:S01]  /*5830*/  @P1 STG.E.U16 desc[UR56][R4.64+0x60], R50 ;  /* 0x0000603204001986 */ /* 0x000fe2000c101538 */
[C---:B------:R-:W-:Y:S02]  /*5840*/  ISETP.GT.AND P1, PT, R0.reuse, 0x8, P2 ;  /* 0x000000080000780c */ /* 0x040fe40001724270 */
[----:B------:R-:W-:Y:S01]  /*5850*/  F2FP.F16.F32.PACK_AB R53, RZ, R53 ;  /* 0x00000035ff35723e */ /* 0x000fe200000000ff */
[----:B------:R-:W-:Y:S01]  /*5860*/  @P0 STG.E.U16 desc[UR56][R4.64+0x62], R51 ;  /* 0x0000623304000986 */ /* 0x000fe2000c101538 */
[----:B------:R-:W-:Y:S02]  /*5870*/  ISETP.GT.AND P2, PT, R0, 0x8, P3 ;  /* 0x000000080000780c */ /* 0x000fe40001f44270 */
[C---:B------:R-:W-:Y:S01]  /*5880*/  ISETP.GT.AND P3, PT, R18.reuse, 0x40, PT ;  /* 0x000000401200780c */ /* 0x040fe20003f64270 */
[----:B------:R-:W-:Y:S01]  /*5890*/  @P4 STG.E.U16 desc[UR56][R2.64+0x70], R52 ;  /* 0x0000703402004986 */ /* 0x000fe2000c101538 */
[----:B------:R-:W-:-:S02]  /*58a0*/  ISETP.GT.AND P0, PT, R18, 0x41, PT ;  /* 0x000000411200780c */ /* 0x000fc40003f04270 */
[C---:B------:R-:W-:Y:S01]  /*58b0*/  ISETP.GT.AND P4, PT, R0.reuse, RZ, P3 ;  /* 0x000000ff0000720c */ /* 0x040fe20001f84270 */
[----:B------:R-:W-:Y:S01]  /*58c0*/  @P5 STG.E.U16 desc[UR56][R2.64+0x72], R53 ;  /* 0x0000723502005986 */ /* 0x000fe2000c101538 */
[----:B------:R-:W-:Y:S02]  /*58d0*/  ISETP.GT.AND P5, PT, R0, RZ, P0 ;  /* 0x000000ff0000720c */ /* 0x000fe400007a4270 */
[----:B------:R-:W-:Y:S02]  /*58e0*/  F2FP.F16.F32.PACK_AB R54, RZ, R54 ;  /* 0x00000036ff36723e */ /* 0x000fe400000000ff */
[----:B------:R-:W-:Y:S02]  /*58f0*/  F2FP.F16.F32.PACK_AB R55, RZ, R55 ;  /* 0x00000037ff37723e */ /* 0x000fe400000000ff */
[----:B------:R-:W-:Y:S01]  /*5900*/  F2FP.F16.F32.PACK_AB R56, RZ, R56 ;  /* 0x00000038ff38723e */ /* 0x000fe200000000ff */
[----:B------:R-:W-:Y:S01]  /*5910*/  @P1 STG.E.U16 desc[UR56][R4.64+0x70], R54 ;  /* 0x0000703604001986 */ /* 0x000fe2000c101538 */
[----:B------:R-:W-:-:S02]  /*5920*/  F2FP.F16.F32.PACK_AB R57, RZ, R57 ;  /* 0x00000039ff39723e */ /* 0x000fc400000000ff */
[C---:B------:R-:W-:Y:S01]  /*5930*/  ISETP.GT.AND P1, PT, R0.reuse, 0x8, P3 ;  /* 0x000000080000780c */ /* 0x040fe20001f24270 */
[----:B------:R-:W-:Y:S01]  /*5940*/  @P2 STG.E.U16 desc[UR56][R4.64+0x72], R55 ;  /* 0x0000723704002986 */ /* 0x000fe2000c101538 */
[----:B------:R-:W-:Y:S02]  /*5950*/  ISETP.GT.AND P0, PT, R0, 0x8, P0 ;  /* 0x000000080000780c */ /* 0x000fe40000704270 */
[----:B------:R-:W-:Y:S01]  /*5960*/  F2FP.F16.F32.PACK_AB R58, RZ, R58 ;  /* 0x0000003aff3a723e */ /* 0x000fe200000000ff */
[----:B------:R-:W-:Y:S01]  /*5970*/  @P4 STG.E.U16 desc[UR56][R2.64+0x80], R56 ;  /* 0x0000803802004986 */ /* 0x000fe2000c101538 */
[C---:B------:R-:W-:Y:S02]  /*5980*/  ISETP.GT.AND P4, PT, R18.reuse, 0x48, PT ;  /* 0x000000481200780c */ /* 0x040fe40003f84270 */
[----:B------:R-:W-:Y:S01]  /*5990*/  F2FP.F16.F32.PACK_AB R59, RZ, R59 ;  /* 0x0000003bff3b723e */ /* 0x000fe200000000ff */
[----:B------:R-:W-:Y:S01]  /*59a0*/  @P5 STG.E.U16 desc[UR56][R2.64+0x82], R57 ;  /* 0x0000823902005986 */ /* 0x000fe2000c101538 */
[----:B------:R-:W-:-:S02]  /*59b0*/  ISETP.GT.AND P5, PT, R18, 0x49, PT ;  /* 0x000000491200780c */ /* 0x000fc40003fa4270 */
[C---:B------:R-:W-:Y:S01]  /*59c0*/  ISETP.GT.AND P2, PT, R0.reuse, RZ, P4 ;  /* 0x000000ff0000720c */ /* 0x040fe20002744270 */
[----:B------:R-:W-:Y:S01]  /*59d0*/  @P1 STG.E.U16 desc[UR56][R4.64+0x80], R58 ;  /* 0x0000803a04001986 */ /* 0x000fe2000c101538 */
[----:B------:R-:W-:Y:S02]  /*59e0*/  ISETP.GT.AND P6, PT, R0, RZ, P5 ;  /* 0x000000ff0000720c */ /* 0x000fe40002fc4270 */
[----:B------:R-:W-:Y:S01]  /*59f0*/  F2FP.F16.F32.PACK_AB R60, RZ, R60 ;  /* 0x0000003cff3c723e */ /* 0x000fe200000000ff */
[----:B------:R-:W-:Y:S01]  /*5a00*/  @P0 STG.E.U16 desc[UR56][R4.64+0x82], R59 ;  /* 0x0000823b04000986 */ /* 0x000fe2000c101538 */
[----:B------:R-:W-:Y:S02]  /*5a10*/  F2FP.F16.F32.PACK_AB R61, RZ, R61 ;  /* 0x0000003dff3d723e */ /* 0x000fe400000000ff */
[----:B------:R-:W-:Y:S02]  /*5a20*/  ISETP.GT.AND P3, PT, R18, 0x50, PT ;  /* 0x000000501200780c */ /* 0x000fe40003f64270 */
[----:B------:R-:W-:-:S02]  /*5a30*/  ISETP.GT.AND P4, PT, R0, 0x8, P4 ;  /* 0x000000080000780c */ /* 0x000fc40002784270 */
[----:B------:R-:W-:Y:S01]  /*5a40*/  F2FP.F16.F32.PACK_AB R62, RZ, R62 ;  /* 0x0000003eff3e723e */ /* 0x000fe200000000ff */
[----:B------:R-:W-:Y:S01]  /*5a50*/  @P2 STG.E.U16 desc[UR56][R2.64+0x90], R60 ;  /* 0x0000903c02002986 */ /* 0x000fe2000c101538 */
[----:B------:R-:W-:Y:S02]  /*5a60*/  ISETP.GT.AND P2, PT, R18, 0x51, PT ;  /* 0x000000511200780c */ /* 0x000fe40003f44270 */
[----:B------:R-:W-:Y:S01]  /*5a70*/  F2FP.F16.F32.PACK_AB R63, RZ, R63 ;  /* 0x0000003fff3f723e */ /* 0x000fe200000000ff */
[----:B------:R-:W-:Y:S01]  /*5a80*/  @P6 STG.E.U16 desc[UR56][R2.64+0x92], R61 ;  /* 0x0000923d02006986 */ /* 0x000fe2000c101538 */
[C---:B------:R-:W-:Y:S02]  /*5a90*/  ISETP.GT.AND P6, PT, R0.reuse, 0x8, P5 ;  /* 0x000000080000780c */ /* 0x040fe40002fc4270 */
[----:B------:R-:W-:Y:S02]  /*5aa0*/  ISETP.GT.AND P5, PT, R0, RZ, P3 ;  /* 0x000000ff0000720c */ /* 0x000fe40001fa4270 */
[----:B------:R-:W-:Y:S01]  /*5ab0*/  F2FP.F16.F32.PACK_AB R64, RZ, R64 ;  /* 0x00000040ff40723e */ /* 0x000fe200000000ff */
[----:B------:R-:W-:Y:S01]  /*5ac0*/  @P4 STG.E.U16 desc[UR56][R4.64+0x90], R62 ;  /* 0x0000903e04004986 */ /* 0x000fe2000c101538 */
[----:B------:R-:W-:-:S02]  /*5ad0*/  ISETP.GT.AND P1, PT, R18, 0x58, PT ;  /* 0x000000581200780c */ /* 0x000fc40003f24270 */
[----:B------:R-:W-:Y:S02]  /*5ae0*/  ISETP.GT.AND P0, PT, R18, 0x59, PT ;  /* 0x000000591200780c */ /* 0x000fe40003f04270 */
[C---:B------:R-:W-:Y:S02]  /*5af0*/  ISETP.GT.AND P4, PT, R0.reuse, RZ, P2 ;  /* 0x000000ff0000720c */ /* 0x040fe40001784270 */
[C---:B------:R-:W-:Y:S01]  /*5b00*/  ISETP.GT.AND P3, PT, R0.reuse, 0x8, P3 ;  /* 0x000000080000780c */ /* 0x040fe20001f64270 */
[----:B------:R-:W-:Y:S01]  /*5b10*/  @P6 STG.E.U16 desc[UR56][R4.64+0x92], R63 ;  /* 0x0000923f04006986 */ /* 0x000fe2000c101538 */
[C---:B------:R-:W-:Y:S02]  /*5b20*/  ISETP.GT.AND P2, PT, R0.reuse, 0x8, P2 ;  /* 0x000000080000780c */ /* 0x040fe40001744270 */
[C---:B------:R-:W-:Y:S01]  /*5b30*/  ISETP.GT.AND P6, PT, R0.reuse, RZ, P0 ;  /* 0x000000ff0000720c */ /* 0x040fe200007c4270 */
[----:B------:R-:W-:Y:S01]  /*5b40*/  @P5 STG.E.U16 desc[UR56][R2.64+0xa0], R64 ;  /* 0x0000a04002005986 */ /* 0x000fe2000c101538 */
[----:B------:R-:W-:-:S02]  /*5b50*/  ISETP.GT.AND P5, PT, R0, RZ, P1 ;  /* 0x000000ff0000720c */ /* 0x000fc40000fa4270 */
[C---:B------:R-:W-:Y:S02]  /*5b60*/  ISETP.GT.AND P1, PT, R0.reuse, 0x8, P1 ;  /* 0x000000080000780c */ /* 0x040fe40000f24270 */
[----:B------:R-:W-:Y:S02]  /*5b70*/  F2FP.F16.F32.PACK_AB R65, RZ, R65 ;  /* 0x00000041ff41723e */ /* 0x000fe400000000ff */
[----:B------:R-:W-:Y:S02]  /*5b80*/  F2FP.F16.F32.PACK_AB R66, RZ, R66 ;  /* 0x00000042ff42723e */ /* 0x000fe400000000ff */
[----:B------:R-:W-:Y:S01]  /*5b90*/  F2FP.F16.F32.PACK_AB R67, RZ, R67 ;  /* 0x00000043ff43723e */ /* 0x000fe200000000ff */
[----:B------:R-:W-:Y:S01]  /*5ba0*/  @P4 STG.E.U16 desc[UR56][R2.64+0xa2], R65 ;  /* 0x0000a24102004986 */ /* 0x000fe2000c101538 */
[----:B------:R-:W-:Y:S02]  /*5bb0*/  ISETP.GT.AND P0, PT, R0, 0x8, P0 ;  /* 0x000000080000780c */ /* 0x000fe40000704270 */
[----:B------:R-:W-:Y:S01]  /*5bc0*/  F2FP.F16.F32.PACK_AB R68, RZ, R68 ;  /* 0x00000044ff44723e */ /* 0x000fe200000000ff */
[----:B------:R-:W-:Y:S01]  /*5bd0*/  @P3 STG.E.U16 desc[UR56][R4.64+0xa0], R66 ;  /* 0x0000a04204003986 */ /* 0x000fe2000c101538 */
[----:B------:R-:W-:-:S02]  /*5be0*/  F2FP.F16.F32.PACK_AB R69, RZ, R69 ;  /* 0x00000045ff45723e */ /* 0x000fc400000000ff */
[----:B------:R-:W-:Y:S01]  /*5bf0*/  F2FP.F16.F32.PACK_AB R70, RZ, R70 ;  /* 0x00000046ff46723e */ /* 0x000fe200000000ff */
[----:B------:R-:W-:Y:S01]  /*5c00*/  @P2 STG.E.U16 desc[UR56][R4.64+0xa2], R67 ;  /* 0x0000a24304002986 */ /* 0x000fe2000c101538 */
[----:B------:R-:W-:-:S03]  /*5c10*/  F2FP.F16.F32.PACK_AB R71, RZ, R71 ;  /* 0x00000047ff47723e */ /* 0x000fc600000000ff */
[----:B------:R-:W-:Y:S04]  /*5c20*/  @P5 STG.E.U16 desc[UR56][R2.64+0xb0], R68 ;  /* 0x0000b04402005986 */ /* 0x000fe8000c101538 */
[----:B------:R0:W-:Y:S02]  /*5c30*/  @P6 STG.E.U16 desc[UR56][R2.64+0xb2], R69 ;  /* 0x0000b24502006986 */ /* 0x0001e4000c101538 */
[----:B0-----:R-:W-:Y:S02]  /*5c40*/  @P1 IMAD.MOV.U32 R2, RZ, RZ, R4 ;  /* 0x000000ffff021224 */ /* 0x001fe400078e0004 */
[----:B------:R-:W-:-:S05]  /*5c50*/  @P1 IMAD.MOV.U32 R3, RZ, RZ, R5 ;  /* 0x000000ffff031224 */ /* 0x000fca00078e0005 */
[----:B------:R0:W-:Y:S04]  /*5c60*/  @P1 STG.E.U16 desc[UR56][R2.64+0xb0], R70 ;  /* 0x0000b04602001986 */ /* 0x0001e8000c101538 */
[----:B------:R0:W-:Y:S02]  /*5c70*/  @P0 STG.E.U16 desc[UR56][R4.64+0xb2], R71 ;  /* 0x0000b24704000986 */ /* 0x0001e4000c101538 */
.L_x_125:
[----:B------:R-:W-:Y:S05]  /*5c80*/  BSYNC B0 ;  /* 0x0000000000007941 */ /* 0x000fea0003800000 */
.L_x_31:
[----:B0-----:R-:W-:Y:S01]  /*5c90*/  IMAD.U32 R2, RZ, RZ, UR54 ;  /* 0x00000036ff027e24 */ /* 0x001fe2000f8e00ff */
[----:B------:R-:W-:Y:S01]  /*5ca0*/  ULDC.64 UR4, c[0x0][0x650] ;  /* 0x0001940000047ab9 */ /* 0x000fe20000000a00 */
[----:B------:R-:W-:Y:S01]  /*5cb0*/  IMAD.U32 R3, RZ, RZ, UR55 ;  /* 0x00000037ff037e24 */ /* 0x000fe2000f8e00ff */
[----:B------:R0:W-:Y:S01]  /*5cc0*/  SYNCS.ARRIVE.TRANS64.A1T0 RZ, [R80+UR52], RZ ;  /* 0x000000ff50ff79a7 */ /* 0x0001e20008100034 */
[----:B------:R-:W-:Y:S01]  /*5cd0*/  PRMT R0, RZ, 0x7610, R0 ;  /* 0x00007610ff007816 */ /* 0x000fe20000000000 */
[----:B------:R-:W-:Y:S01]  /*5ce0*/  IMAD.MOV.U32 R18, RZ, RZ, -0x1 ;  /* 0xffffffffff127424 */ /* 0x000fe200078e00ff */
[----:B------:R-:W-:Y:S01]  /*5cf0*/  LEA R16, P0, R2, R16, 0x1 ;  /* 0x0000001002107211 */ /* 0x000fe200078008ff */
[----:B------:R-:W-:Y:S02]  /*5d00*/  IMAD.MOV.U32 R2, RZ, RZ, -0x1 ;  /* 0xffffffffff027424 */ /* 0x000fe400078e00ff */
[----:B------:R-:W-:Y:S01]  /*5d10*/  IMAD.MOV.U32 R19, RZ, RZ, -0x1 ;  /* 0xffffffffff137424 */ /* 0x000fe200078e00ff */
[----:B------:R-:W-:-:S02]  /*5d20*/  IADD3.X R17, R17, UR36, RZ, P0, !PT ;  /* 0x0000002411117c10 */ /* 0x000fc400087fe4ff */
[----:B------:R-:W-:-:S04]  /*5d30*/  ISETP.GE.U32.AND P0, PT, R16, UR4, PT ;  /* 0x0000000410007c0c */ /* 0x000fc8000bf06070 */
[----:B------:R-:W-:-:S13]  /*5d40*/  ISETP.GE.U32.AND.EX P0, PT, R17, UR5, PT, P0 ;  /* 0x0000000511007c0c */ /* 0x000fda000bf06100 */
[----:B0-----:R-:W-:Y:S05]  /*5d50*/  @P0 BRA `(.L_x_126) ;  /* 0x0000000400700947 */ /* 0x001fea0003800000 */
[----:B------:R-:W0:Y:S01]  /*5d60*/  S2UR UR6, SR_CTAID.X ;  /* 0x00000000000679c3 */ /* 0x000e220000002500 */
[----:B------:R-:W-:Y:S01]  /*5d70*/  ULDC.64 UR4, c[0x0][0x628] ;  /* 0x00018a0000047ab9 */ /* 0x000fe20000000a00 */
[----:B------:R-:W-:Y:S01]  /*5d80*/  ULDC UR7, c[0x0][0x150] ;  /* 0x0000540000077ab9 */ /* 0x000fe20000000800 */
[----:B------:R-:W-:Y:S01]  /*5d90*/  ISETP.NE.U32.AND P0, PT, RZ, UR4, PT ;  /* 0x00000004ff007c0c */ /* 0x000fe2000bf05070 */
[----:B------:R-:W-:Y:S01]  /*5da0*/  ULDC UR15, c[0x0][0x630] ;  /* 0x00018c00000f7ab9 */ /* 0x000fe20000000800 */
[C---:B------:R-:W-:Y:S02]  /*5db0*/  R2UR UR16, R16.reuse ;  /* 0x00000000101072ca */ /* 0x040fe400000e0000 */
[----:B------:R-:W-:Y:S01]  /*5dc0*/  ISETP.NE.AND.EX P0, PT, RZ, UR5, PT, P0 ;  /* 0x00000005ff007c0c */ /* 0x000fe2000bf05300 */
[----:B------:R-:W1:Y:S01]  /*5dd0*/  S2UR UR17, SR_CTAID.Y ;  /* 0x00000000001179c3 */ /* 0x000e620000002600 */
[----:B------:R-:W-:Y:S02]  /*5de0*/  R2UR UR12, R16 ;  /* 0x00000000100c72ca */ /* 0x000fe400000e0000 */
[----:B------:R-:W-:-:S02]  /*5df0*/  R2UR UR13, R17 ;  /* 0x00000000110d72ca */ /* 0x000fc400000e0000 */
[----:B0-----:R-:W-:-:S05]  /*5e00*/  I2FP.F32.U32 R0, UR6 ;  /* 0x0000000600007c45 */ /* 0x001fca0008201000 */
[----:B------:R-:W-:Y:S01]  /*5e10*/  FMUL R0, R0, UR7 ;  /* 0x0000000700007c20 */ /* 0x000fe20008400000 */
[----:B------:R-:W-:Y:S01]  /*5e20*/  ULDC UR7, c[0x0][0x154] ;  /* 0x0000550000077ab9 */ /* 0x000fe20000000800 */
[----:B-1----:R-:W-:-:S04]  /*5e30*/  I2FP.F32.U32 R2, UR17 ;  /* 0x0000001100027c45 */ /* 0x002fc80008201000 */
[----:B------:R-:W0:Y:S01]  /*5e40*/  F2I.U32.TRUNC.NTZ R0, R0 ;  /* 0x0000000000007305 */ /* 0x000e22000020f000 */
[----:B------:R-:W-:Y:S01]  /*5e50*/  FMUL R2, R2, UR7 ;  /* 0x0000000702027c20 */ /* 0x000fe20008400000 */
[----:B------:R-:W-:Y:S06]  /*5e60*/  @!P0 BRA `(.L_x_127) ;  /* 0x0000000000308947 */ /* 0x000fec0003800000 */
        /* <DEDUP_REMOVED lines=12> */
.L_x_127:
[----:B------:R-:W-:Y:S01]  /*5f30*/  USHF.R.U64 UR8, UR12, UR15, UR13 ;  /* 0x0000000f0c087299 */ /* 0x000fe2000800120d */
[----:B------:R-:W-:Y:S01]  /*5f40*/  R2UR UR5, R17 ;  /* 0x00000000110572ca */ /* 0x000fe200000e0000 */
[----:B------:R-:W-:Y:S01]  /*5f50*/  USHF.R.U32.HI UR4, URZ, UR15, UR13 ;  /* 0x0000000f3f047299 */ /* 0x000fe2000801160d */
[----:B------:R-:W1:Y:S01]  /*5f60*/  F2I.U32.TRUNC.NTZ R2, R2 ;  /* 0x0000000200027305 */ /* 0x000e62000020f000 */
[----:B------:R-:W-:Y:S01]  /*5f70*/  UIADD3 UR9, UP0, URZ, -UR8, URZ ;  /* 0x800000083f097290 */ /* 0x000fe2000ff1e03f */
[----:B------:R-:W-:Y:S01]  /*5f80*/  ULDC.64 UR10, c[0x0][0x620] ;  /* 0x00018800000a7ab9 */ /* 0x000fe20000000a00 */
[----:B------:R-:W-:Y:S02]  /*5f90*/  ULDC UR13, c[0x0][0x608] ;  /* 0x00018200000d7ab9 */ /* 0x000fe40000000800 */
[----:B------:R-:W-:Y:S01]  /*5fa0*/  UIADD3.X UR4, URZ, ~UR4, URZ, UP0, !UPT ;  /* 0x800000043f047290 */ /* 0x000fe200087fe43f */
[----:B------:R-:W-:Y:S01]  /*5fb0*/  ULDC UR22, c[0x0][0x148] ;  /* 0x0000520000167ab9 */ /* 0x000fe20000000800 */
[----:B------:R-:W-:-:S02]  /*5fc0*/  ULDC UR20, c[0x0][0x648] ;  /* 0x0001920000147ab9 */ /* 0x000fc40000000800 */
[----:B------:R-:W-:Y:S01]  /*5fd0*/  UIMAD UR7, UR4, UR10, URZ ;  /* 0x0000000a040772a4 */ /* 0x000fe2000f8e023f */
[----:B------:R-:W-:Y:S02]  /*5fe0*/  ULDC UR21, c[0x0][0x638] ;  /* 0x00018e0000157ab9 */ /* 0x000fe40000000800 */
[----:B------:R-:W-:Y:S01]  /*5ff0*/  UMOV UR4, UR16 ;  /* 0x0000001000047c82 */ /* 0x000fe20008000000 */
[----:B------:R-:W-:Y:S02]  /*6000*/  UIMAD UR7, UR9, UR11, UR7 ;  /* 0x0000000b090772a4 */ /* 0x000fe4000f8e0207 */
[----:B------:R-:W-:Y:S01]  /*6010*/  UIMAD.WIDE.U32 UR4, UR9, UR10, UR4 ;  /* 0x0000000a090472a5 */ /* 0x000fe2000f8e0004 */
[----:B0-----:R-:W-:Y:S01]  /*6020*/  R2UR UR10, R0 ;  /* 0x00000000000a72ca */ /* 0x001fe200000e0000 */
[----:B------:R-:W-:Y:S01]  /*6030*/  ULDC UR16, c[0x0][0x658] ;  /* 0x0001960000107ab9 */ /* 0x000fe20000000800 */
[----:B-1----:R-:W-:Y:S01]  /*6040*/  R2UR UR12, R2 ;  /* 0x00000000020c72ca */ /* 0x002fe200000e0000 */
[----:B------:R-:W-:Y:S01]  /*6050*/  UIADD3 UR7, UR5, UR7, URZ ;  /* 0x0000000705077290 */ /* 0x000fe2000fffe03f */
[----:B------:R-:W-:-:S02]  /*6060*/  ULDC UR11, c[0x0][0x144] ;  /* 0x00005100000b7ab9 */ /* 0x000fc40000000800 */
[----:B------:R-:W-:Y:S02]  /*6070*/  ULDC UR5, c[0x0][0x618] ;  /* 0x0001860000057ab9 */ /* 0x000fe40000000800 */
[----:B------:R-:W-:Y:S02]  /*6080*/  USHF.R.U64 UR9, UR4, UR5, UR7 ;  /* 0x0000000504097299 */ /* 0x000fe40008001207 */
[----:B------:R-:W-:-:S03]  /*6090*/  USHF.R.U32.HI UR7, URZ, UR5, UR7 ;  /* 0x000000053f077299 */ /* 0x000fc60008011607 */
[----:B------:R-:W-:Y:S01]  /*60a0*/  ULDC.64 UR4, c[0x0][0x640] ;  /* 0x0001900000047ab9 */ /* 0x000fe20000000a00 */
[----:B------:R-:W-:Y:S01]  /*60b0*/  USHF.R.U64 UR15, UR9, UR13, UR7 ;  /* 0x0000000d090f7299 */ /* 0x000fe20008001207 */
[----:B------:R-:W-:Y:S01]  /*60c0*/  ISETP.NE.U32.AND P0, PT, RZ, UR4, PT ;  /* 0x00000004ff007c0c */ /* 0x000fe2000bf05070 */
[----:B------:R-:W-:Y:S02]  /*60d0*/  USHF.R.U32.HI UR7, URZ, UR13, UR7 ;  /* 0x0000000d3f077299 */ /* 0x000fe40008011607 */
[----:B------:R-:W-:Y:S01]  /*60e0*/  UIADD3 UR10, -UR10, URZ, URZ ;  /* 0x0000003f0a0a7290 */ /* 0x000fe2000fffe13f */
[----:B------:R-:W-:Y:S01]  /*60f0*/  ISETP.NE.AND.EX P0, PT, RZ, UR5, PT, P0 ;  /* 0x00000005ff007c0c */ /* 0x000fe2000bf05300 */
[----:B------:R-:W-:Y:S02]  /*6100*/  USHF.R.U64 UR14, UR15, UR16, UR7 ;  /* 0x000000100f0e7299 */ /* 0x000fe40008001207 */
[----:B------:R-:W-:Y:S02]  /*6110*/  UIADD3 UR18, -UR12, URZ, URZ ;  /* 0x0000003f0c127290 */ /* 0x000fe4000fffe13f */
[----:B------:R-:W-:-:S02]  /*6120*/  USHF.R.U32.HI UR13, URZ, UR16, UR7 ;  /* 0x000000103f0d7299 */ /* 0x000fc40008011607 */
[----:B------:R-:W-:Y:S01]  /*6130*/  UIMAD UR19, UR11, UR10, UR6 ;  /* 0x0000000a0b1372a4 */ /* 0x000fe2000f8e0206 */
[----:B------:R-:W-:-:S05]  /*6140*/  UMOV UR12, UR14 ;  /* 0x0000000e000c7c82 */ /* 0x000fca0008000000 */
[----:B------:R-:W-:Y:S06]  /*6150*/  @!P0 BRA `(.L_x_128) ;  /* 0x0000000000288947 */ /* 0x000fec0003800000 */
        /* <DEDUP_REMOVED lines=10> */
.L_x_128:
[----:B------:R-:W-:Y:S01]  /*6200*/  UISETP.NE.AND UP0, UPT, UR45, URZ, UPT ;  /* 0x0000003f2d00728c */ /* 0x000fe2000bf05270 */
[----:B------:R-:W-:Y:S01]  /*6210*/  IMAD.MOV.U32 R0, RZ, RZ, 0x1 ;  /* 0x00000001ff007424 */ /* 0x000fe200078e00ff */
[----:B------:R-:W-:Y:S01]  /*6220*/  USHF.R.U64 UR4, UR12, UR20, UR13 ;  /* 0x000000140c047299 */ /* 0x000fe2000800120d */
[----:B------:R-:W-:Y:S01]  /*6230*/  IMAD.U32 R19, RZ, RZ, UR8 ;  /* 0x00000008ff137e24 */ /* 0x000fe2000f8e00ff */
[----:B------:R-:W-:Y:S02]  /*6240*/  ULOP3.LUT UR15, UR15, UR44, URZ, 0xc0, !UPT ;  /* 0x0000002c0f0f7292 */ /* 0x000fe4000f8ec03f */
[----:B------:R-:W-:Y:S02]  /*6250*/  UIADD3 UR5, -UR4, URZ, URZ ;  /* 0x0000003f04057290 */ /* 0x000fe4000fffe13f */
[----:B------:R-:W-:Y:S02]  /*6260*/  ULOP3.LUT UR9, UR9, UR41, URZ, 0xc0, !UPT ;  /* 0x0000002909097292 */ /* 0x000fe4000f8ec03f */
[----:B------:R-:W-:-:S02]  /*6270*/  UIMAD UR4, UR42, UR4, UR15 ;  /* 0x000000042a0472a4 */ /* 0x000fc4000f8e020f */
[----:B------:R-:W-:Y:S02]  /*6280*/  @UP0 UIMAD UR19, UR22, UR18, UR17 ;  /* 0x00000012161302a4 */ /* 0x000fe4000f8e0211 */
[----:B------:R-:W-:Y:S01]  /*6290*/  UIMAD UR14, UR5, UR21, UR14 ;  /* 0x00000015050e72a4 */ /* 0x000fe2000f8e020e */
[----:B------:R-:W-:Y:S02]  /*62a0*/  ULDC UR6, c[0x0][0x600] ;  /* 0x0001800000067ab9 */ /* 0x000fe40000000800 */
[----:B------:R-:W-:Y:S01]  /*62b0*/  ULDC UR5, c[0x0][0x610] ;  /* 0x0001840000057ab9 */ /* 0x000fe20000000800 */
[----:B------:R-:W-:Y:S02]  /*62c0*/  UIMAD UR14, UR14, UR6, UR9 ;  /* 0x000000060e0e72a4 */ /* 0x000fe4000f8e0209 */
[----:B------:R-:W-:-:S04]  /*62d0*/  UIMAD UR4, UR4, UR5, UR19 ;  /* 0x00000005040472a4 */ /* 0x000fc8000f8e0213 */
[----:B------:R-:W-:Y:S02]  /*62e0*/  USEL UR5, UR14, UR4, !UP0 ;  /* 0x000000040e057287 */ /* 0x000fe4000c000000 */
[----:B------:R-:W-:-:S04]  /*62f0*/  USEL UR4, UR4, UR14, !UP0 ;  /* 0x0000000e04047287 */ /* 0x000fc8000c000000 */
[----:B------:R-:W-:Y:S02]  /*6300*/  IMAD.U32 R2, RZ, RZ, UR5 ;  /* 0x00000005ff027e24 */ /* 0x000fe4000f8e00ff */
[----:B------:R-:W-:-:S07]  /*6310*/  IMAD.U32 R18, RZ, RZ, UR4 ;  /* 0x00000004ff127e24 */ /* 0x000fce000f8e00ff */
.L_x_126:
[----:B------:R-:W-:Y:S01]  /*6320*/  ULEA UR5, UR38, UR43, 0x1 ;  /* 0x0000002b26057291 */ /* 0x000fe2000f8e083f */
[----:B------:R-:W-:Y:S01]  /*6330*/  LOP3.LUT P0, RZ, R0, 0xff, RZ, 0xc0, !PT ;  /* 0x000000ff00ff7812 */ /* 0x000fe2000780c0ff */
[----:B------:R-:W-:Y:S01]  /*6340*/  ULOP3.LUT UR43, UR43, 0x1, URZ, 0xc0, !UPT ;  /* 0x000000012b2b7892 */ /* 0x000fe2000f8ec03f */
[----:B------:R-:W-:Y:S01]  /*6350*/  LOP3.LUT R82, R82, 0x1, RZ, 0x3c, !PT ;  /* 0x0000000152527812 */ /* 0x000fe200078e3cff */
[----:B------:R-:W-:Y:S02]  /*6360*/  USHF.R.U32.HI UR4, URZ, 0x1, UR5 ;  /* 0x000000013f047899 */ /* 0x000fe40008011605 */
[----:B------:R-:W-:Y:S02]  /*6370*/  UISETP.GT.U32.AND UP0, UPT, UR5, 0x1, UPT ;  /* 0x000000010500788c */ /* 0x000fe4000bf04070 */
[----:B------:R-:W-:Y:S02]  /*6380*/  ULOP3.LUT UR4, UR4, 0x1, URZ, 0xc0, !UPT ;  /* 0x0000000104047892 */ /* 0x000fe4000f8ec03f */
[----:B------:R-:W-:-:S02]  /*6390*/  UISETP.LT.U32.AND UP0, UPT, UR49, 0x1ff, UP0 ;  /* 0x000001ff3100788c */ /* 0x000fc40008701070 */
[----:B------:R-:W-:Y:S02]  /*63a0*/  UISETP.NE.U32.AND UP1, UPT, UR4, 0x1, UPT ;  /* 0x000000010400788c */ /* 0x000fe4000bf25070 */
[----:B------:R-:W-:Y:S02]  /*63b0*/  USEL UR5, URZ, 0x1, !UP0 ;  /* 0x000000013f057887 */ /* 0x000fe4000c000000 */
[----:B------:R-:W-:-:S04]  /*63c0*/  UISETP.GT.U32.AND UP1, UPT, UR49, 0x1fe, !UP1 ;  /* 0x000001fe3100788c */ /* 0x000fc8000cf24070 */
[----:B------:R-:W-:-:S04]  /*63d0*/  USEL UR4, URZ, 0x1, !UP1 ;  /* 0x000000013f047887 */ /* 0x000fc8000c800000 */
[----:B------:R-:W-:Y:S01]  /*63e0*/  ULOP3.LUT UR46, UR4, UR46, UR5, 0x96, !UPT ;  /* 0x0000002e042e7292 */ /* 0x000fe2000f8e9605 */
[----:B------:R-:W-:Y:S11]  /*63f0*/  @P0 BRA `(.L_x_129) ;  /* 0xffffffb0009c0947 */ /* 0x000ff6000383ffff */
[----:B------:R-:W-:Y:S05]  /*6400*/  EXIT ;  /* 0x000000000000794d */ /* 0x000fea0003800000 */
.L_x_12:
[----:B------:R-:W-:-:S08]  /*6410*/  ISETP.NE.AND P0, PT, RZ, UR8, PT ;  /* 0x00000008ff007c0c */ /* 0x000fd0000bf05270 */
[----:B-----5:R-:W0:-:S00]  /*6420*/  USETMAXREG.DEALLOC.CTAPOOL 0x28 ;  /* 0x00000028000079c8 */ /* 0x020e0000080e0500 */
[----:B------:R-:W-:Y:S05]  /*6430*/  @P0 EXIT ;  /* 0x000000000000094d */ /* 0x000fea0003800000 */
[----:B0-----:R-:W-:Y:S01]  /*6440*/  LOP3.LUT P0, RZ, R0, 0xff, RZ, 0xc0, !PT ;  /* 0x000000ff00ff7812 */ /* 0x001fe2000780c0ff */
[----:B------:R-:W-:Y:S02]  /*6450*/  IMAD.MOV.U32 R8, RZ, RZ, 0x1 ;  /* 0x00000001ff087424 */ /* 0x000fe400078e00ff */
[----:B------:R-:W-:-:S10]  /*6460*/  IMAD.MOV.U32 R0, RZ, RZ, RZ ;  /* 0x000000ffff007224 */ /* 0x000fd400078e00ff */
[----:B------:R-:W-:Y:S05]  /*6470*/  @!P0 BRA `(.L_x_130) ;  /* 0x0000000c009c8947 */ /* 0x000fea0003800000 */
[----:B------:R-:W-:Y:S01]  /*6480*/  LOP3.LUT P0, RZ, R4, 0x1f, RZ, 0xc0, !PT ;  /* 0x0000001f04ff7812 */ /* 0x000fe2000780c0ff */
[----:B------:R-:W-:Y:S01]  /*6490*/  ULDC UR21, c[0x0][0x658] ;  /* 0x0001960000157ab9 */ /* 0x000fe20000000800 */
[----:B------:R-:W-:Y:S01]  /*64a0*/  UMOV UR4, 0xffffffff ;  /* 0xffffffff00047882 */ /* 0x000fe20000000000 */
[----:B------:R-:W-:Y:S01]  /*64b0*/  BSSY B0, `(.L_x_130) ;  /* 0x00000e3000007945 */ /* 0x000fe20003800000 */
[----:B------:R-:W-:Y:S01]  /*64c0*/  USHF.L.U32 UR4, UR4, UR21, URZ ;  /* 0x0000001504047299 */ /* 0x000fe2000800063f */
[C---:B------:R-:W-:Y:S01]  /*64d0*/  ISETP.NE.AND P3, PT, R3.reuse, RZ, PT ;  /* 0x000000ff0300720c */ /* 0x040fe20003f65270 */
[----:B------:R-:W-:Y:S01]  /*64e0*/  IMAD.MOV.U32 R9, RZ, RZ, 0x1 ;  /* 0x00000001ff097424 */ /* 0x000fe200078e00ff */
[----:B------:R-:W-:Y:S01]  /*64f0*/  ISETP.NE.OR P0, PT, R3, RZ, !P0 ;  /* 0x000000ff0300720c */ /* 0x000fe20004705670 */
[----:B------:R-:W-:Y:S01]  /*6500*/  IMAD.MOV.U32 R8, RZ, RZ, 0x1 ;  /* 0x00000001ff087424 */ /* 0x000fe200078e00ff */
[----:B------:R-:W-:Y:S01]  /*6510*/  ULDC UR13, c[0x0][0x600] ;  /* 0x00018000000d7ab9 */ /* 0x000fe20000000800 */
[----:B------:R-:W-:Y:S01]  /*6520*/  IMAD.MOV.U32 R0, RZ, RZ, RZ ;  /* 0x000000ffff007224 */ /* 0x000fe200078e00ff */
[----:B------:R-:W-:Y:S01]  /*6530*/  UMOV UR5, 0x1 ;  /* 0x0000000100057882 */ /* 0x000fe20000000000 */
[----:B------:R-:W-:-:S02]  /*6540*/  UIADD3 UR23, UR38, 0x1, URZ ;  /* 0x0000000126177890 */ /* 0x000fc4000fffe03f */
[----:B------:R-:W-:Y:S02]  /*6550*/  ULOP3.LUT UR29, UR39, 0x2, URZ, 0xfc, !UPT ;  /* 0x00000002271d7892 */ /* 0x000fe4000f8efc3f */
[----:B------:R-:W-:Y:S02]  /*6560*/  UIADD3 UR13, UR13, -0x1, URZ ;  /* 0xffffffff0d0d7890 */ /* 0x000fe4000fffe03f */
[----:B------:R-:W-:Y:S02]  /*6570*/  USHF.L.U32 UR21, UR5, UR21, URZ ;  /* 0x0000001505157299 */ /* 0x000fe4000800063f */
[----:B------:R-:W-:Y:S01]  /*6580*/  ULOP3.LUT UR22, URZ, UR4, URZ, 0x33, !UPT ;  /* 0x000000043f167292 */ /* 0x000fe2000f8e333f */
[----:B------:R-:W-:-:S11]  /*6590*/  ULDC.64 UR14, c[0x0][0x198] ;  /* 0x00006600000e7ab9 */ /* 0x000fd60000000a00 */
.L_x_142:
[----:B------:R-:W-:-:S03]  /*65a0*/  UMOV UR4, 0xffffffff ;  /* 0xffffffff00047882 */ /* 0x000fc60000000000 */
[----:B------:R-:W-:Y:S05]  /*65b0*/  BRA.DIV UR4, `(.L_x_131) ;  /* 0x00000012041c7947 */ /* 0x000fea000b800000 */
[----:B------:R-:W-:-:S13]  /*65c0*/  ELECT P6, URZ, PT ;  /* 0x00000000003f782f */ /* 0x000fda00038c0000 */
.L_x_153:
[----:B------:R-:W0:Y:S01]  /*65d0*/  LDC R3, c[0x0][0x28c] ;  /* 0x0000a300ff037b82 */ /* 0x000e220000000800 */
[----:B------:R-:W-:Y:S01]  /*65e0*/  BSSY B1, `(.L_x_132) ;  /* 0x000005a000017945 */ /* 0x000fe20003800000 */
[----:B0-----:R-:W-:-:S13]  /*65f0*/  ISETP.LT.OR P6, PT, R3, 0x1, !P6 ;  /* 0x000000010300780c */ /* 0x001fda00077c1670 */
[----:B------:R-:W-:Y:S05]  /*6600*/  @P6 BRA `(.L_x_133) ;  /* 0x00000004005c6947 */ /* 0x000fea0003800000 */
[----:B------:R-:W-:Y:S02]  /*6610*/  IMAD R6, R2, 0x60, RZ ;  /* 0x0000006002067824 */ /* 0x000fe400078e02ff */
[----:B------:R-:W-:Y:S02]  /*6620*/  IMAD.SHL.U32 R18, R18, 0x40, RZ ;  /* 0x0000004012127824 */ /* 0x000fe400078e00ff */
[----:B------:R-:W-:Y:S02]  /*6630*/  IMAD.MOV.U32 R11, RZ, RZ, RZ ;  /* 0x000000ffff0b7224 */ /* 0x000fe400078e00ff */
[----:B------:R-:W-:Y:S02]  /*6640*/  IMAD.U32 R12, RZ, RZ, UR23 ;  /* 0x00000017ff0c7e24 */ /* 0x000fe4000f8e00ff */
[----:B------:R-:W-:Y:S02]  /*6650*/  IMAD.MOV.U32 R2, RZ, RZ, R8 ;  /* 0x000000ffff027224 */ /* 0x000fe400078e0008 */
[----:B------:R-:W-:-:S07]  /*6660*/  IMAD.MOV.U32 R3, RZ, RZ, R0 ;  /* 0x000000ffff037224 */ /* 0x000fce00078e0000 */
.L_x_137:
[----:B------:R-:W0:Y:S01]  /*6670*/  S2R R5, SR_CgaCtaId ;  /* 0x0000000000057919 */ /* 0x000e220000008800 */
[----:B------:R-:W-:-:S04]  /*6680*/  MOV R4, 0x400 ;  /* 0x0000040000047802 */ /* 0x000fc80000000f00 */
[----:B0-----:R-:W-:Y:S02]  /*6690*/  LEA R10, R5, R4, 0x18 ;  /* 0x00000004050a7211 */ /* 0x001fe400078ec0ff */
[----:B------:R-:W-:Y:S01]  /*66a0*/  SHF.L.U32 R4, R2, 0x1f, RZ ;  /* 0x0000001f02047819 */ /* 0x000fe200000006ff */
[----:B------:R-:W0:Y:S02]  /*66b0*/  @!P3 LDC R5, c[0x0][0x500] ;  /* 0x00014000ff05bb82 */ /* 0x000e240000000800 */
[----:B------:R-:W-:-:S04]  /*66c0*/  IMAD R7, R3, 0x8, R10 ;  /* 0x0000000803077824 */ /* 0x000fc800078e020a */
[----:B------:R-:W1:Y:S02]  /*66d0*/  SYNCS.PHASECHK.TRANS64.TRYWAIT P1, [R7+URZ+0x10], R4 ;  /* 0x00001004070075a7 */ /* 0x000e64000802017f */
[----:B-1----:R-:W-:Y:S05]  /*66e0*/  @!P1 BRA `(.L_x_134) ;  /* 0x0000000c00f09947 */ /* 0x002fea0003800000 */
.L_x_154:
[----:B------:R-:W-:Y:S01]  /*66f0*/  UPRMT UR4, UR29, 0x9910, URZ ;  /* 0x000099101d047896 */ /* 0x000fe2000800003f */
[----:B0-----:R0:W-:Y:S03]  /*6700*/  @!P3 SYNCS.ARRIVE.TRANS64 RZ, [R7+URZ], R5 ;  /* 0x0000000507ffb9a7 */ /* 0x0011e6000800003f */
[----:B------:R-:W-:-:S06]  /*6710*/  UISETP.NE.AND UP0, UPT, UR4, 0x2, UPT ;  /* 0x000000020400788c */ /* 0x000fcc000bf05270 */
[----:B------:R-:W-:-:S13]  /*6720*/  PLOP3.LUT P1, PT, PT, PT, UP0, 0x80, 0x0 ;  /* 0x000000000000781c */ /* 0x000fda0003f2f008 */
[----:B0-----:R-:W-:Y:S05]  /*6730*/  @P1 BRA `(.L_x_135) ;  /* 0x0000000000041947 */ /* 0x001fea0003800000 */
[----:B------:R-:W-:Y:S01]  /*6740*/  BPT.TRAP 0x1 ;  /* 0x000000040000795c */ /* 0x000fe20000300000 */
.L_x_135:
[----:B------:R-:W-:Y:S05]  /*6750*/  @P0 BRA `(.L_x_136) ;  /* 0x0000000000040947 */ /* 0x000fea0003800000 */
[----:B------:R-:W-:Y:S01]  /*6760*/  BPT.TRAP 0x1 ;  /* 0x000000040000795c */ /* 0x000fe20000300000 */
.L_x_136:
[--C-:B-1----:R-:W-:Y:S01]  /*6770*/  IMAD R4, R3, 0x8000, R10.reuse ;  /* 0x0000800003047824 */ /* 0x102fe200078e020a */
[----:B------:R-:W-:Y:S01]  /*6780*/  R2UR UR10, R11 ;  /* 0x000000000b0a72ca */ /* 0x000fe200000e0000 */
[----:B------:R-:W-:Y:S01]  /*6790*/  IMAD R10, R3, 0xc000, R10 ;  /* 0x0000c000030a7824 */ /* 0x000fe200078e020a */
[----:B------:R-:W-:Y:S01]  /*67a0*/  R2UR UR9, R7 ;  /* 0x00000000070972ca */ /* 0x000fe200000e0000 */
[----:B------:R-:W-:Y:S01]  /*67b0*/  UIADD3 UR30, UP0, UR14, 0xf0, URZ ;  /* 0x000000f00e1e7890 */ /* 0x000fe2000ff1e03f */
[----:B------:R-:W-:Y:S01]  /*67c0*/  R2UR UR40, R4 ;  /* 0x00000000042872ca */ /* 0x000fe200000e0000 */
[----:B------:R-:W-:Y:S01]  /*67d0*/  VIADD R12, R12, 0xffffffff ;  /* 0xffffffff0c0c7836 */ /* 0x000fe20000000000 */
[----:B------:R-:W-:Y:S01]  /*67e0*/  R2UR UR18, R10 ;  /* 0x000000000a1272ca */ /* 0x000fe200000e0000 */
[----:B------:R-:W-:Y:S01]  /*67f0*/  UIADD3.X UR31, URZ, UR15, URZ, UP0, !UPT ;  /* 0x0000000f3f1f7290 */ /* 0x000fe200087fe43f */
[----:B------:R-:W-:Y:S01]  /*6800*/  R2UR UR11, R18 ;  /* 0x00000000120b72ca */ /* 0x000fe200000e0000 */
[----:B------:R-:W-:Y:S01]  /*6810*/  UIADD3 UR6, UP1, UR14, 0x1f0, URZ ;  /* 0x000001f00e067890 */ /* 0x000fe2000ff3e03f */
[----:B------:R-:W-:Y:S01]  /*6820*/  R2UR UR12, R19 ;  /* 0x00000000130c72ca */ /* 0x000fe200000e0000 */
[----:B------:R-:W-:Y:S01]  /*6830*/  UMOV UR4, 0x0 ;  /* 0x0000000000047882 */ /* 0x000fe20000000000 */
[----:B------:R-:W-:Y:S01]  /*6840*/  R2UR UR35, R6 ;  /* 0x00000000062372ca */ /* 0x000fe200000e0000 */
[----:B------:R-:W-:Y:S01]  /*6850*/  UIADD3 UR58, UR10, 0x40, URZ ;  /* 0x000000400a3a7890 */ /* 0x000fe2000fffe03f */
[----:B------:R-:W-:Y:S01]  /*6860*/  ISETP.GT.AND P2, PT, R12, 0x1, PT ;  /* 0x000000010c00780c */ /* 0x000fe20003f44270 */
[----:B------:R-:W-:Y:S01]  /*6870*/  UIADD3 UR50, UR10, 0x80, URZ ;  /* 0x000000800a327890 */ /* 0x000fe2000fffe03f */
[----:B------:R-:W-:Y:S01]  /*6880*/  VIADD R3, R3, 0x1 ;  /* 0x0000000103037836 */ /* 0x000fe20000000000 */
[----:B------:R-:W-:Y:S01]  /*6890*/  UIADD3 UR8, UR40, 0x100, URZ ;  /* 0x0000010028087890 */ /* 0x000fe2000fffe03f */
[----:B------:R-:W-:Y:S01]  /*68a0*/  VIADD R11, R11, 0x100 ;  /* 0x000001000b0b7836 */ /* 0x000fe20000000000 */
[----:B------:R-:W-:-:S02]  /*68b0*/  UIADD3 UR56, UR40, 0x2100, URZ ;  /* 0x0000210028387890 */ /* 0x000fc4000fffe03f */
[----:B------:R-:W-:Y:S01]  /*68c0*/  UIADD3 UR48, UR40, 0x4100, URZ ;  /* 0x0000410028307890 */ /* 0x000fe2000fffe03f */
[C---:B------:R-:W-:Y:S01]  /*68d0*/  ISETP.NE.AND P1, PT, R3.reuse, 0x2, PT ;  /* 0x000000020300780c */ /* 0x040fe20003f25270 */
[----:B------:R-:W-:Y:S02]  /*68e0*/  UIADD3 UR42, UR10, 0xc0, URZ ;  /* 0x000000c00a2a7890 */ /* 0x000fe4000fffe03f */
[----:B------:R-:W-:Y:S01]  /*68f0*/  UIADD3 UR40, UR40, 0x6100, URZ ;  /* 0x0000610028287890 */ /* 0x000fe2000fffe03f */
[----:B------:R-:W-:Y:S01]  /*6900*/  SEL R5, RZ, 0x1, P1 ;  /* 0x00000001ff057807 */ /* 0x000fe20000800000 */
[----:B------:R-:W-:Y:S01]  /*6910*/  UMOV UR5, 0x10000000 ;  /* 0x1000000000057882 */ /* 0x000fe20000000000 */
[----:B------:R-:W-:Y:S01]  /*6920*/  UIADD3.X UR7, URZ, UR15, URZ, UP1, !UPT ;  /* 0x0000000f3f077290 */ /* 0x000fe20008ffe43f */
[----:B------:R0:W-:Y:S01]  /*6930*/  UTMALDG.3D [UR8], [UR30], desc[UR4] ;  /* 0x000004081e0075b4 */ /* 0x0001e20008011000 */
[----:B------:R-:W-:Y:S01]  /*6940*/  UIADD3 UR32, UR18, 0x10100, URZ ;  /* 0x0001010012207890 */ /* 0x000fe2000fffe03f */
[----:B------:R-:W-:Y:S01]  /*6950*/  LOP3.LUT R2, R2, R5, RZ, 0x3c, !PT ;  /* 0x0000000502027212 */ /* 0x000fe200078e3cff */
[----:B------:R-:W-:Y:S01]  /*6960*/  UIADD3 UR24, UR18, 0x13100, URZ ;  /* 0x0001310012187890 */ /* 0x000fe2000fffe03f */
[----:B------:R-:W-:Y:S01]  /*6970*/  SEL R3, R3, RZ, P1 ;  /* 0x000000ff03037207 */ /* 0x000fe20000800000 */
[----:B------:R-:W-:Y:S01]  /*6980*/  UIADD3 UR16, UR18, 0x16100, URZ ;  /* 0x0001610012107890 */ /* 0x000fe2000fffe03f */
[----:B------:R-:W-:Y:S01]  /*6990*/  UMOV UR57, UR9 ;  /* 0x0000000900397c82 */ /* 0x000fe20008000000 */
        /* <DEDUP_REMOVED lines=8> */
[----:B------:R1:W-:Y:S01]  /*6a20*/  UTMALDG.3D [UR56], [UR30], desc[UR4] ;  /* 0x000004381e0075b4 */ /* 0x0003e20008011000 */
[----:B------:R-:W-:Y:S01]  /*6a30*/  UMOV UR33, UR9 ;  /* 0x0000000900217c82 */ /* 0x000fe20008000000 */
[----:B------:R-:W-:Y:S01]  /*6a40*/  UMOV UR34, UR10 ;  /* 0x0000000a00227c82 */ /* 0x000fe20008000000 */
[----:B------:R-:W-:Y:S01]  /*6a50*/  UMOV UR36, UR12 ;  /* 0x0000000c00247c82 */ /* 0x000fe20008000000 */
[----:B------:R-:W-:Y:S01]  /*6a60*/  UMOV UR25, UR9 ;  /* 0x0000000900197c82 */ /* 0x000fe20008000000 */
[----:B------:R-:W-:Y:S01]  /*6a70*/  UMOV UR27, UR35 ;  /* 0x00000023001b7c82 */ /* 0x000fe20008000000 */
[----:B------:R-:W-:Y:S01]  /*6a80*/  UMOV UR28, UR12 ;  /* 0x0000000c001c7c82 */ /* 0x000fe20008000000 */
[----:B------:R-:W-:Y:S01]  /*6a90*/  UMOV UR26, UR58 ;  /* 0x0000003a001a7c82 */ /* 0x000fe20008000000 */
[----:B0-----:R-:W-:Y:S01]  /*6aa0*/  UIADD3 UR8, UR18, 0x19100, URZ ;  /* 0x0001910012087890 */ /* 0x001fe2000fffe03f */
[----:B------:R1:W-:Y:S01]  /*6ab0*/  UTMALDG.3D [UR48], [UR30], desc[UR4] ;  /* 0x000004301e0075b4 */ /* 0x0003e20008011000 */
[----:B------:R-:W-:Y:S01]  /*6ac0*/  UMOV UR17, UR9 ;  /* 0x0000000900117c82 */ /* 0x000fe20008000000 */
[----:B------:R-:W-:Y:S01]  /*6ad0*/  UMOV UR19, UR35 ;  /* 0x0000002300137c82 */ /* 0x000fe20008000000 */
[----:B------:R-:W-:Y:S01]  /*6ae0*/  UMOV UR20, UR12 ;  /* 0x0000000c00147c82 */ /* 0x000fe20008000000 */
[----:B------:R-:W-:Y:S01]  /*6af0*/  UMOV UR18, UR50 ;  /* 0x0000003200127c82 */ /* 0x000fe20008000000 */
[----:B------:R-:W-:Y:S01]  /*6b00*/  UMOV UR11, UR35 ;  /* 0x00000023000b7c82 */ /* 0x000fe20008000000 */
[----:B------:R-:W-:Y:S01]  /*6b10*/  UMOV UR10, UR42 ;  /* 0x0000002a000a7c82 */ /* 0x000fe20008000000 */
[----:B------:R1:W-:Y:S01]  /*6b20*/  UTMALDG.3D [UR40], [UR30], desc[UR4] ;  /* 0x000004281e0075b4 */ /* 0x0003e20008011000 */
[----:B------:R1:W-:Y:S01]  /*6b30*/  UTMALDG.3D [UR32], [UR6], desc[UR4] ;  /* 0x00000420060075b4 */ /* 0x0003e20008011000 */
[----:B------:R1:W-:Y:S01]  /*6b40*/  UTMALDG.3D [UR24], [UR6], desc[UR4] ;  /* 0x00000418060075b4 */ /* 0x0003e20008011000 */
[----:B------:R1:W-:Y:S01]  /*6b50*/  UTMALDG.3D [UR16], [UR6], desc[UR4] ;  /* 0x00000410060075b4 */ /* 0x0003e20008011000 */
[----:B------:R1:W-:Y:S02]  /*6b60*/  UTMALDG.3D [UR8], [UR6], desc[UR4] ;  /* 0x00000408060075b4 */ /* 0x0003e40008011000 */
[----:B-1----:R-:W-:Y:S05]  /*6b70*/  @P2 BRA `(.L_x_137) ;  /* 0xfffffff800bc2947 */ /* 0x002fea000383ffff */
.L_x_133:
[----:B------:R-:W-:Y:S05]  /*6b80*/  BSYNC B1 ;  /* 0x0000000000017941 */ /* 0x000fea0003800000 */
.L_x_132:
[----:B------:R-:W-:Y:S01]  /*6b90*/  LOP3.LUT P4, RZ, R9, 0xff, RZ, 0xc0, !PT ;  /* 0x000000ff09ff7812 */ /* 0x000fe2000788c0ff */
[----:B------:R-:W-:Y:S01]  /*6ba0*/  VIADD R0, R0, UR38 ;  /* 0x0000002600007c36 */ /* 0x000fe20008000000 */
[----:B------:R-:W-:Y:S01]  /*6bb0*/  ULDC.64 UR4, c[0x0][0x650] ;  /* 0x0001940000047ab9 */ /* 0x000fe20000000a00 */
[----:B------:R-:W-:Y:S01]  /*6bc0*/  BSSY B1, `(.L_x_138) ;  /* 0x000006f000017945 */ /* 0x000fe20003800000 */
[----:B------:R-:W-:Y:S01]  /*6bd0*/  IMAD.MOV.U32 R18, RZ, RZ, -0x1 ;  /* 0xffffffffff127424 */ /* 0x000fe200078e00ff */
[----:B------:R-:W-:Y:S01]  /*6be0*/  PRMT R9, RZ, 0x7610, R9 ;  /* 0x00007610ff097816 */ /* 0x000fe20000000009 */
[----:B------:R-:W-:Y:S01]  /*6bf0*/  IMAD.MOV.U32 R19, RZ, RZ, -0x1 ;  /* 0xffffffffff137424 */ /* 0x000fe200078e00ff */
[C---:B------:R-:W-:Y:S02]  /*6c00*/  ISETP.GT.U32.AND P1, PT, R0.reuse, 0x1, PT ;  /* 0x000000010000780c */ /* 0x040fe40003f24070 */
[----:B------:R-:W-:Y:S02]  /*6c10*/  SHF.R.U32.HI R2, RZ, 0x1, R0 ;  /* 0x00000001ff027819 */ /* 0x000fe40000011600 */
[----:B------:R-:W-:-:S02]  /*6c20*/  LOP3.LUT R0, R0, 0x1, RZ, 0xc0, !PT ;  /* 0x0000000100007812 */ /* 0x000fc400078ec0ff */
[----:B------:R-:W0:Y:S01]  /*6c30*/  @P4 S2R R4, SR_CgaCtaId ;  /* 0x0000000000044919 */ /* 0x000e220000008800 */
[----:B------:R-:W-:Y:S02]  /*6c40*/  @P4 MOV R3, 0x400 ;  /* 0x0000040000034802 */ /* 0x000fe40000000f00 */
[----:B------:R-:W-:-:S04]  /*6c50*/  LOP3.LUT R2, R2, 0x1, RZ, 0xc0, !PT ;  /* 0x0000000102027812 */ /* 0x000fc800078ec0ff */
[----:B------:R-:W-:Y:S02]  /*6c60*/  ISETP.NE.U32.AND P2, PT, R2, 0x1, PT ;  /* 0x000000010200780c */ /* 0x000fe40003f45070 */
[----:B0-----:R-:W-:Y:S01]  /*6c70*/  @P4 LEA R3, R4, R3, 0x18 ;  /* 0x0000000304034211 */ /* 0x001fe200078ec0ff */
[----:B------:R-:W-:-:S03]  /*6c80*/  IMAD.U32 R4, RZ, RZ, UR38 ;  /* 0x00000026ff047e24 */ /* 0x000fc6000f8e00ff */
[----:B------:R0:W-:Y:S01]  /*6c90*/  @P4 SYNCS.ARRIVE.TRANS64.A1T0 RZ, [R3+URZ+0x58], RZ ;  /* 0x000058ff03ff49a7 */ /* 0x0001e2000810003f */
[----:B------:R-:W-:Y:S02]  /*6ca0*/  IADD3 R16, P4, R16, UR54, RZ ;  /* 0x0000003610107c10 */ /* 0x000fe4000ff9e0ff */
[----:B------:R-:W-:Y:S02]  /*6cb0*/  ISETP.LT.U32.AND P1, PT, R4, 0x2, P1 ;  /* 0x000000020400780c */ /* 0x000fe40000f21070 */
[----:B------:R-:W-:Y:S02]  /*6cc0*/  IADD3.X R17, R17, UR37, RZ, P4, !PT ;  /* 0x0000002511117c10 */ /* 0x000fe4000a7fe4ff */
[----:B------:R-:W-:Y:S02]  /*6cd0*/  ISETP.GE.U32.AND P4, PT, R16, UR4, PT ;  /* 0x0000000410007c0c */ /* 0x000fe4000bf86070 */
[----:B0-----:R-:W-:Y:S02]  /*6ce0*/  SEL R3, RZ, 0x1, !P1 ;  /* 0x00000001ff037807 */ /* 0x001fe40004800000 */
[----:B------:R-:W-:-:S02]  /*6cf0*/  ISETP.GE.U32.AND.EX P1, PT, R17, UR5, PT, P4 ;  /* 0x0000000511007c0c */ /* 0x000fc4000bf26140 */
[----:B------:R-:W-:-:S04]  /*6d00*/  ISETP.GT.U32.AND P2, PT, R4, 0x1, !P2 ;  /* 0x000000010400780c */ /* 0x000fc80005744070 */
[----:B------:R-:W-:-:S04]  /*6d10*/  SEL R2, RZ, 0x1, !P2 ;  /* 0x00000001ff027807 */ /* 0x000fc80005000000 */
[--C-:B------:R-:W-:Y:S01]  /*6d20*/  LOP3.LUT R8, R2, R8, R3.reuse, 0x96, !PT ;  /* 0x0000000802087212 */ /* 0x100fe200078e9603 */
[----:B------:R-:W-:Y:S01]  /*6d30*/  IMAD.MOV.U32 R2, RZ, RZ, -0x1 ;  /* 0xffffffffff027424 */ /* 0x000fe200078e00ff */
[----:B------:R-:W-:Y:S01]  /*6d40*/  PRMT R3, RZ, 0x7610, R3 ;  /* 0x00007610ff037816 */ /* 0x000fe20000000003 */
[----:B------:R-:W-:Y:S06]  /*6d50*/  @P1 BRA `(.L_x_139) ;  /* 0x0000000400541947 */ /* 0x000fec0003800000 */
[----:B------:R-:W0:Y:S01]  /*6d60*/  S2UR UR4, SR_CTAID.X ;  /* 0x00000000000479c3 */ /* 0x000e220000002500 */
[----:B------:R-:W-:Y:S01]  /*6d70*/  ULDC.64 UR6, c[0x0][0x628] ;  /* 0x00018a0000067ab9 */ /* 0x000fe20000000a00 */
[----:B------:R-:W-:Y:S01]  /*6d80*/  ULDC UR5, c[0x0][0x150] ;  /* 0x0000540000057ab9 */ /* 0x000fe20000000800 */
[----:B------:R-:W-:Y:S01]  /*6d90*/  ISETP.NE.U32.AND P1, PT, RZ, UR6, PT ;  /* 0x00000006ff007c0c */ /* 0x000fe2000bf25070 */
[----:B------:R-:W-:Y:S01]  /*6da0*/  ULDC UR8, c[0x0][0x630] ;  /* 0x00018c0000087ab9 */ /* 0x000fe20000000800 */
[----:B------:R-:W-:Y:S01]  /*6db0*/  ULDC UR10, c[0x0][0x154] ;  /* 0x00005500000a7ab9 */ /* 0x000fe20000000800 */
[----:B------:R-:W-:Y:S01]  /*6dc0*/  IMAD.MOV.U32 R2, RZ, RZ, R16 ;  /* 0x000000ffff027224 */ /* 0x000fe200078e0010 */
[----:B------:R-:W-:Y:S01]  /*6dd0*/  ISETP.NE.AND.EX P1, PT, RZ, UR7, PT, P1 ;  /* 0x00000007ff007c0c */ /* 0x000fe2000bf25310 */
[----:B------:R-:W1:Y:S01]  /*6de0*/  S2UR UR9, SR_CTAID.Y ;  /* 0x00000000000979c3 */ /* 0x000e620000002600 */
[----:B0-----:R-:W-:-:S05]  /*6df0*/  I2FP.F32.U32 R3, UR4 ;  /* 0x0000000400037c45 */ /* 0x001fca0008201000 */
[----:B------:R-:W-:Y:S01]  /*6e00*/  FMUL R10, R3, UR5 ;  /* 0x00000005030a7c20 */ /* 0x000fe20008400000 */
[----:B------:R-:W-:-:S05]  /*6e10*/  IMAD.MOV.U32 R3, RZ, RZ, R17 ;  /* 0x000000ffff037224 */ /* 0x000fca00078e0011 */
[----:B------:R-:W-:Y:S05]  /*6e20*/  @!P1 BRA `(.L_x_140) ;  /* 0x0000000000289947 */ /* 0x000fea0003800000 */
[----:B------:R-:W-:Y:S02]  /*6e30*/  ULDC UR5, c[0x0][0x634] ;  /* 0x00018d0000057ab9 */ /* 0x000fe40000000800 */
[----:B------:R-:W-:-:S05]  /*6e40*/  IADD3 R7, P1, R16, UR5, RZ ;  /* 0x0000000510077c10 */ /* 0x000fca000ff3e0ff */
[----:B------:R-:W-:-:S04]  /*6e50*/  IMAD.X R11, RZ, RZ, R17, P1 ;  /* 0x000000ffff0b7224 */ /* 0x000fc800008e0611 */
[----:B------:R-:W-:-:S04]  /*6e60*/  IMAD.WIDE.U32 R4, R11, UR6, RZ ;  /* 0x000000060b047c25 */ /* 0x000fc8000f8e00ff */
[----:B------:R-:W-:-:S04]  /*6e70*/  IMAD.WIDE.U32 R4, P1, R7, UR7, R4 ;  /* 0x0000000707047c25 */ /* 0x000fc8000f820004 */
[----:B------:R-:W-:-:S04]  /*6e80*/  IMAD.WIDE.U32 R6, R7, UR6, RZ ;  /* 0x0000000607067c25 */ /* 0x000fc8000f8e00ff */
[----:B------:R-:W-:Y:S01]  /*6e90*/  IMAD.X R3, RZ, RZ, RZ, P1 ;  /* 0x000000ffff037224 */ /* 0x000fe200008e06ff */
[----:B------:R-:W-:Y:S01]  /*6ea0*/  IADD3 RZ, P1, R7, R4, RZ ;  /* 0x0000000407ff7210 */ /* 0x000fe20007f3e0ff */
[----:B------:R-:W-:-:S04]  /*6eb0*/  IMAD.MOV.U32 R2, RZ, RZ, R5 ;  /* 0x000000ffff027224 */ /* 0x000fc800078e0005 */
[----:B------:R-:W-:-:S08]  /*6ec0*/  IMAD.WIDE.U32.X R2, R11, UR7, R2, P1 ;  /* 0x000000070b027c25 */ /* 0x000fd000088e0402 */
.L_x_140:
[--C-:B------:R-:W-:Y:S01]  /*6ed0*/  SHF.R.U64 R19, R2, UR8, R3.reuse ;  /* 0x0000000802137c19 */ /* 0x100fe20008001203 */
[----:B------:R-:W0:Y:S01]  /*6ee0*/  F2I.U32.TRUNC.NTZ R10, R10 ;  /* 0x0000000a000a7305 */ /* 0x000e22000020f000 */
[----:B------:R-:W-:Y:S01]  /*6ef0*/  SHF.R.U32.HI R2, RZ, UR8, R3 ;  /* 0x00000008ff027c19 */ /* 0x000fe20008011603 */
[----:B------:R-:W-:Y:S01]  /*6f00*/  ULDC.64 UR6, c[0x0][0x620] ;  /* 0x0001880000067ab9 */ /* 0x000fe20000000a00 */
[----:B------:R-:W-:Y:S01]  /*6f10*/  IADD3 R5, P1, RZ, -R19, RZ ;  /* 0x80000013ff057210 */ /* 0x000fe20007f3e0ff */
[----:B------:R-:W2:Y:S01]  /*6f20*/  LDC R15, c[0x0][0x610] ;  /* 0x00018400ff0f7b82 */ /* 0x000ea20000000800 */
[----:B-1----:R-:W-:Y:S01]  /*6f30*/  I2FP.F32.U32 R4, UR9 ;  /* 0x0000000900047c45 */ /* 0x002fe20008201000 */
[----:B------:R-:W-:Y:S01]  /*6f40*/  ULDC UR8, c[0x0][0x658] ;  /* 0x0001960000087ab9 */ /* 0x000fe20000000800 */
[----:B------:R-:W-:Y:S01]  /*6f50*/  ULDC UR12, c[0x0][0x648] ;  /* 0x00019200000c7ab9 */ /* 0x000fe20000000800 */
[----:B------:R-:W-:Y:S02]  /*6f60*/  IMAD.X R2, RZ, RZ, ~R2, P1 ;  /* 0x000000ffff027224 */ /* 0x000fe400008e0e02 */
[----:B------:R-:W-:Y:S01]  /*6f70*/  FMUL R6, R4, UR10 ;  /* 0x0000000a04067c20 */ /* 0x000fe20008400000 */
[----:B------:R-:W-:Y:S01]  /*6f80*/  ULDC.64 UR10, c[0x0][0x640] ;  /* 0x00019000000a7ab9 */ /* 0x000fe20000000a00 */
[----:B------:R-:W-:Y:S01]  /*6f90*/  IMAD R4, R2, UR6, RZ ;  /* 0x0000000602047c24 */ /* 0x000fe2000f8e02ff */
[----:B------:R-:W-:Y:S01]  /*6fa0*/  ISETP.NE.U32.AND P1, PT, RZ, UR10, PT ;  /* 0x0000000aff007c0c */ /* 0x000fe2000bf25070 */
[C---:B------:R-:W-:Y:S01]  /*6fb0*/  IMAD.WIDE.U32 R2, R5.reuse, UR6, R16 ;  /* 0x0000000605027c25 */ /* 0x040fe2000f8e0010 */
[----:B0-----:R-:W-:Y:S01]  /*6fc0*/  R2UR UR5, R10 ;  /* 0x000000000a0572ca */ /* 0x001fe200000e0000 */
[----:B------:R-:W0:Y:S01]  /*6fd0*/  F2I.U32.TRUNC.NTZ R6, R6 ;  /* 0x0000000600067305 */ /* 0x000e22000020f000 */
[----:B------:R-:W-:Y:S01]  /*6fe0*/  ULDC UR6, c[0x0][0x618] ;  /* 0x0001860000067ab9 */ /* 0x000fe20000000800 */
[----:B------:R-:W-:Y:S01]  /*6ff0*/  IMAD R5, R5, UR7, R4 ;  /* 0x0000000705057c24 */ /* 0x000fe2000f8e0204 */
[----:B------:R-:W-:-:S03]  /*7000*/  ISETP.NE.AND.EX P1, PT, RZ, UR11, PT, P1 ;  /* 0x0000000bff007c0c */ /* 0x000fc6000bf25310 */
[----:B------:R-:W-:-:S05]  /*7010*/  IMAD.IADD R3, R3, 0x1, R5 ;  /* 0x0000000103037824 */ /* 0x000fca00078e0205 */
[--C-:B------:R-:W-:Y:S02]  /*7020*/  SHF.R.U64 R10, R2, UR6, R3.reuse ;  /* 0x00000006020a7c19 */ /* 0x100fe40008001203 */
[----:B------:R-:W-:Y:S01]  /*7030*/  SHF.R.U32.HI R3, RZ, UR6, R3 ;  /* 0x00000006ff037c19 */ /* 0x000fe20008011603 */
[----:B------:R-:W-:Y:S01]  /*7040*/  ULDC UR6, c[0x0][0x608] ;  /* 0x0001820000067ab9 */ /* 0x000fe20000000800 */
[----:B0-----:R-:W-:Y:S02]  /*7050*/  R2UR UR7, R6 ;  /* 0x00000000060772ca */ /* 0x001fe400000e0000 */
[--C-:B------:R-:W-:Y:S02]  /*7060*/  SHF.R.U64 R12, R10, UR6, R3.reuse ;  /* 0x000000060a0c7c19 */ /* 0x100fe40008001203 */
[----:B------:R-:W-:Y:S01]  /*7070*/  SHF.R.U32.HI R3, RZ, UR6, R3 ;  /* 0x00000006ff037c19 */ /* 0x000fe20008011603 */
[----:B------:R-:W-:-:S03]  /*7080*/  UIADD3 UR6, -UR5, URZ, URZ ;  /* 0x0000003f05067290 */ /* 0x000fc6000fffe13f */
[--C-:B------:R-:W-:Y:S01]  /*7090*/  SHF.R.U64 R13, R12, UR8, R3.reuse ;  /* 0x000000080c0d7c19 */ /* 0x100fe20008001203 */
[----:B------:R-:W-:Y:S01]  /*70a0*/  ULDC UR5, c[0x0][0x144] ;  /* 0x0000510000057ab9 */ /* 0x000fe20000000800 */
[----:B------:R-:W-:-:S03]  /*70b0*/  SHF.R.U32.HI R3, RZ, UR8, R3 ;  /* 0x00000008ff037c19 */ /* 0x000fc60008011603 */
[----:B------:R-:W-:Y:S01]  /*70c0*/  IMAD.MOV.U32 R2, RZ, RZ, R13 ;  /* 0x000000ffff027224 */ /* 0x000fe200078e000d */
[----:B------:R-:W-:Y:S06]  /*70d0*/  @!P1 BRA `(.L_x_141) ;  /* 0x0000000000289947 */ /* 0x000fec0003800000 */
        /* <DEDUP_REMOVED lines=10> */
.L_x_141:
[----:B------:R-:W-:Y:S01]  /*7180*/  UISETP.NE.AND UP0, UPT, UR45, URZ, UPT ;  /* 0x0000003f2d00728c */ /* 0x000fe2000bf05270 */
[----:B------:R-:W-:Y:S01]  /*7190*/  SHF.R.U64 R3, R2, UR12, R3 ;  /* 0x0000000c02037c19 */ /* 0x000fe20008001203 */
[----:B------:R-:W-:Y:S01]  /*71a0*/  UIADD3 UR7, -UR7, URZ, URZ ;  /* 0x0000003f07077290 */ /* 0x000fe2000fffe13f */
[----:B------:R-:W-:Y:S01]  /*71b0*/  LOP3.LUT R2, R12, UR22, RZ, 0xc0, !PT ;  /* 0x000000160c027c12 */ /* 0x000fe2000f8ec0ff */
[----:B------:R-:W-:Y:S01]  /*71c0*/  UIMAD UR4, UR5, UR6, UR4 ;  /* 0x00000006050472a4 */ /* 0x000fe2000f8e0204 */
[----:B------:R-:W-:Y:S01]  /*71d0*/  LOP3.LUT R5, R10, UR13, RZ, 0xc0, !PT ;  /* 0x0000000d0a057c12 */ /* 0x000fe2000f8ec0ff */
[----:B------:R-:W-:Y:S01]  /*71e0*/  IMAD.MOV R4, RZ, RZ, -R3 ;  /* 0x000000ffff047224 */ /* 0x000fe200078e0a03 */
[----:B------:R-:W-:Y:S01]  /*71f0*/  ULDC UR5, c[0x0][0x148] ;  /* 0x0000520000057ab9 */ /* 0x000fe20000000800 */
[----:B------:R-:W-:Y:S01]  /*7200*/  IMAD R18, R3, UR21, R2 ;  /* 0x0000001503127c24 */ /* 0x000fe2000f8e0202 */
[----:B------:R-:W-:Y:S01]  /*7210*/  PLOP3.LUT P1, PT, PT, PT, UP0, 0x80, 0x0 ;  /* 0x000000000000781c */ /* 0x000fe20003f2f008 */
[----:B------:R-:W-:Y:S01]  /*7220*/  IMAD.MOV.U32 R3, RZ, RZ, 0x1 ;  /* 0x00000001ff037424 */ /* 0x000fe200078e00ff */
[----:B------:R-:W-:-:S03]  /*7230*/  @UP0 UIMAD UR4, UR5, UR7, UR9 ;  /* 0x00000007050402a4 */ /* 0x000fc6000f8e0209 */
[----:B------:R-:W-:Y:S02]  /*7240*/  ULDC UR5, c[0x0][0x638] ;  /* 0x00018e0000057ab9 */ /* 0x000fe40000000800 */
[----:B------:R-:W-:Y:S02]  /*7250*/  IMAD R2, R4, UR5, R13 ;  /* 0x0000000504027c24 */ /* 0x000fe4000f8e020d */
[----:B--2---:R-:W-:Y:S01]  /*7260*/  IMAD R18, R18, R15, UR4 ;  /* 0x0000000412127e24 */ /* 0x004fe2000f8e020f */
[----:B------:R-:W-:Y:S02]  /*7270*/  ULDC UR4, c[0x0][0x600] ;  /* 0x0001800000047ab9 */ /* 0x000fe40000000800 */
[----:B------:R-:W-:-:S05]  /*7280*/  IMAD R5, R2, UR4, R5 ;  /* 0x0000000402057c24 */ /* 0x000fca000f8e0205 */
[----:B------:R-:W-:Y:S02]  /*7290*/  SEL R2, R5, R18, !P1 ;  /* 0x0000001205027207 */ /* 0x000fe40004800000 */
[----:B------:R-:W-:-:S07]  /*72a0*/  SEL R18, R18, R5, !P1 ;  /* 0x0000000512127207 */ /* 0x000fce0004800000 */
.L_x_139:
[----:B------:R-:W-:Y:S05]  /*72b0*/  BSYNC B1 ;  /* 0x0000000000017941 */ /* 0x000fea0003800000 */
.L_x_138:
[----:B------:R-:W-:-:S13]  /*72c0*/  LOP3.LUT P1, RZ, R3, 0xff, RZ, 0xc0, !PT ;  /* 0x000000ff03ff7812 */ /* 0x000fda000782c0ff */
[----:B------:R-:W-:Y:S05]  /*72d0*/  @P1 BRA `(.L_x_142) ;  /* 0xfffffff000b01947 */ /* 0x000fea000383ffff */
[----:B------:R-:W-:Y:S05]  /*72e0*/  BSYNC B0 ;  /* 0x0000000000007941 */ /* 0x000fea0003800000 */
.L_x_130:
[----:B------:R-:W-:-:S03]  /*72f0*/  UMOV UR4, 0xffffffff ;  /* 0xffffffff00047882 */ /* 0x000fc60000000000 */
[----:B------:R-:W-:Y:S05]  /*7300*/  BRA.DIV UR4, `(.L_x_143) ;  /* 0x0000000204fc7947 */ /* 0x000fea000b800000 */
[----:B------:R-:W-:-:S13]  /*7310*/  ELECT P6, URZ, PT ;  /* 0x00000000003f782f */ /* 0x000fda00038c0000 */
.L_x_157:
[----:B------:R-:W-:Y:S04]  /*7320*/  BSSY B0, `(.L_x_144) ;  /* 0x000001a000007945 */ /* 0x000fe80003800000 */
[----:B------:R-:W-:Y:S05]  /*7330*/  @!P6 BRA `(.L_x_145) ;  /* 0x000000000060e947 */ /* 0x000fea0003800000 */
[----:B------:R-:W-:-:S04]  /*7340*/  ULOP3.LUT UR4, UR39, 0x2, URZ, 0xfc, !UPT ;  /* 0x0000000227047892 */ /* 0x000fc8000f8efc3f */
[----:B------:R-:W-:-:S06]  /*7350*/  UISETP.NE.AND UP0, UPT, UR4, 0x3, UPT ;  /* 0x000000030400788c */ /* 0x000fcc000bf05270 */
[----:B------:R-:W-:-:S13]  /*7360*/  PLOP3.LUT P0, PT, PT, PT, UP0, 0x80, 0x0 ;  /* 0x000000000000781c */ /* 0x000fda0003f0f008 */
[----:B------:R-:W-:Y:S05]  /*7370*/  @!P0 BRA `(.L_x_146) ;  /* 0x0000000000048947 */ /* 0x000fea0003800000 */
[----:B------:R-:W-:Y:S01]  /*7380*/  BPT.TRAP 0x1 ;  /* 0x000000040000795c */ /* 0x000fe20000300000 */
.L_x_146:
[----:B------:R-:W0:Y:S01]  /*7390*/  S2R R3, SR_CgaCtaId ;  /* 0x0000000000037919 */ /* 0x000e220000008800 */
[----:B------:R-:W-:-:S04]  /*73a0*/  MOV R2, 0x400 ;  /* 0x0000040000027802 */ /* 0x000fc80000000f00 */
[----:B0-----:R-:W-:Y:S02]  /*73b0*/  LEA R3, R3, R2, 0x18 ;  /* 0x0000000203037211 */ /* 0x001fe400078ec0ff */
[----:B------:R-:W-:-:S03]  /*73c0*/  SHF.L.U32 R2, R8, 0x1f, RZ ;  /* 0x0000001f08027819 */ /* 0x000fc600000006ff */
[----:B------:R-:W-:-:S04]  /*73d0*/  VIADD R3, R3, 0x10 ;  /* 0x0000001003037836 */ /* 0x000fc80000000000 */
[C---:B------:R-:W-:Y:S02]  /*73e0*/  IMAD R7, R0.reuse, 0x8, R3 ;  /* 0x0000000800077824 */ /* 0x040fe400078e0203 */
[----:B------:R-:W-:Y:S02]  /*73f0*/  VIADD R0, R0, 0x1 ;  /* 0x0000000100007836 */ /* 0x000fe40000000000 */
[----:B------:R-:W0:Y:S03]  /*7400*/  SYNCS.PHASECHK.TRANS64.TRYWAIT P0, [R7+URZ], R2 ;  /* 0x00000002070075a7 */ /* 0x000e26000800017f */
[----:B------:R-:W-:-:S04]  /*7410*/  ISETP.NE.AND P1, PT, R0, 0x2, PT ;  /* 0x000000020000780c */ /* 0x000fc80003f25270 */
[----:B------:R-:W-:Y:S02]  /*7420*/  SEL R5, RZ, 0x1, P1 ;  /* 0x00000001ff057807 */ /* 0x000fe40000800000 */
[----:B------:R-:W-:Y:S02]  /*7430*/  SEL R0, R0, RZ, P1 ;  /* 0x000000ff00007207 */ /* 0x000fe40000800000 */
[----:B------:R-:W-:Y:S01]  /*7440*/  LOP3.LUT R5, R8, R5, RZ, 0x3c, !PT ;  /* 0x0000000508057212 */ /* 0x000fe200078e3cff */
[----:B0-----:R-:W-:Y:S06]  /*7450*/  @!P0 BRA `(.L_x_147) ;  /* 0x0000000000c88947 */ /* 0x001fec0003800000 */
.L_x_158:
[----:B------:R-:W-:Y:S01]  /*7460*/  IMAD R3, R0, 0x8, R3 ;  /* 0x0000000800037824 */ /* 0x000fe200078e0203 */
[----:B------:R-:W-:-:S07]  /*7470*/  SHF.L.U32 R0, R5, 0x1f, RZ ;  /* 0x0000001f05007819 */ /* 0x000fce00000006ff */
.L_x_148:
[----:B-1----:R1:W2:Y:S02]  /*7480*/  SYNCS.PHASECHK.TRANS64.TRYWAIT P0, [R3+URZ], R0 ;  /* 0x00000000030075a7 */ /* 0x0022a4000800017f */
[----:B--2---:R-:W-:Y:S05]  /*7490*/  @!P0 NANOSLEEP.SYNCS 0x989680 ;  /* 0x009896800000895d */ /* 0x004fea0003900000 */
[----:B------:R-:W2:Y:S02]  /*74a0*/  @!P0 SYNCS.PHASECHK.TRANS64 P0, [R3+URZ], R0 ;  /* 0x00000000030085a7 */ /* 0x000ea4000800007f */
[----:B--2---:R-:W-:Y:S05]  /*74b0*/  @!P0 BRA `(.L_x_148) ;  /* 0xfffffffc00f08947 */ /* 0x004fea000383ffff */
.L_x_145:
[----:B------:R-:W-:Y:S05]  /*74c0*/  BSYNC B0 ;  /* 0x0000000000007941 */ /* 0x000fea0003800000 */
.L_x_144:
[----:B------:R-:W-:Y:S05]  /*74d0*/  EXIT ;  /* 0x000000000000794d */ /* 0x000fea0003800000 */
.L_x_14:
[----:B0-----:R0:W1:Y:S02]  /*74e0*/  SYNCS.PHASECHK.TRANS64.TRYWAIT P0, [R79+URZ+-0x8], R0 ;  /* 0xfffff8004f0075a7 */ /* 0x001064000800017f */
[----:B-1----:R-:W-:Y:S05]  /*74f0*/  @!P0 NANOSLEEP.SYNCS 0x989680 ;  /* 0x009896800000895d */ /* 0x002fea0003900000 */
[----:B------:R-:W1:Y:S02]  /*7500*/  @!P0 SYNCS.PHASECHK.TRANS64 P0, [R79+URZ+-0x8], R0 ;  /* 0xfffff8004f0085a7 */ /* 0x000e64000800007f */
[----:B-1----:R-:W-:Y:S05]  /*7510*/  @!P0 BRA `(.L_x_14) ;  /* 0xfffffffc00f08947 */ /* 0x002fea000383ffff */
[----:B------:R-:W-:Y:S05]  /*7520*/  BRA `(.L_x_149) ;  /* 0xffffffa0005c7947 */ /* 0x000fea000383ffff */
.L_x_19:
[----:B-1----:R1:W2:Y:S02]  /*7530*/  SYNCS.PHASECHK.TRANS64.TRYWAIT P1, [R3+URZ], R0 ;  /* 0x00000000030075a7 */ /* 0x0022a4000802017f */
[----:B--2---:R-:W-:Y:S05]  /*7540*/  @!P1 NANOSLEEP.SYNCS 0x989680 ;  /* 0x009896800000995d */ /* 0x004fea0003900000 */
[----:B------:R-:W2:Y:S02]  /*7550*/  @!P1 SYNCS.PHASECHK.TRANS64 P1, [R3+URZ], R0 ;  /* 0x00000000030095a7 */ /* 0x000ea4000802007f */
[----:B--2---:R-:W-:Y:S05]  /*7560*/  @!P1 BRA `(.L_x_19) ;  /* 0xfffffffc00f09947 */ /* 0x004fea000383ffff */
[----:B------:R-:W-:Y:S05]  /*7570*/  BRA `(.L_x_18) ;  /* 0xffffffa000cc7947 */ /* 0x000fea000383ffff */
.L_x_24:
[----:B-1----:R-:W-:-:S04]  /*7580*/  IMAD.U32 R4, RZ, RZ, UR4 ;  /* 0x00000004ff047e24 */ /* 0x002fc8000f8e00ff */
[----:B------:R1:W2:Y:S03]  /*7590*/  SYNCS.PHASECHK.TRANS64.TRYWAIT P1, [R4+URZ], R3 ;  /* 0x00000003040075a7 */ /* 0x0002a6000802017f */
[----:B--2---:R-:W-:Y:S05]  /*75a0*/  @!P1 NANOSLEEP.SYNCS 0x989680 ;  /* 0x009896800000995d */ /* 0x004fea0003900000 */
[----:B------:R-:W2:Y:S02]  /*75b0*/  @!P1 SYNCS.PHASECHK.TRANS64 P1, [R4+URZ], R3 ;  /* 0x00000003040095a7 */ /* 0x000ea4000802007f */
[----:B--2---:R-:W-:Y:S05]  /*75c0*/  @!P1 BRA `(.L_x_24) ;  /* 0xfffffffc00ec9947 */ /* 0x004fea000383ffff */
[----:B------:R-:W-:Y:S05]  /*75d0*/  BRA `(.L_x_23) ;  /* 0xffffffa800d47947 */ /* 0x000fea000383ffff */
.L_x_30:
[----:B--2---:R2:W3:Y:S02]  /*75e0*/  SYNCS.PHASECHK.TRANS64.TRYWAIT P0, [R79+URZ+0x8], R0 ;  /* 0x000008004f0075a7 */ /* 0x0044e4000800017f */
[----:B---3--:R-:W-:Y:S05]  /*75f0*/  @!P0 NANOSLEEP.SYNCS 0x989680 ;  /* 0x009896800000895d */ /* 0x008fea0003900000 */
[----:B------:R-:W3:Y:S02]  /*7600*/  @!P0 SYNCS.PHASECHK.TRANS64 P0, [R79+URZ+0x8], R0 ;  /* 0x000008004f0085a7 */ /* 0x000ee4000800007f */
[----:B---3--:R-:W-:Y:S05]  /*7610*/  @!P0 BRA `(.L_x_30) ;  /* 0xfffffffc00f08947 */ /* 0x008fea000383ffff */
[----:B------:R-:W-:Y:S05]  /*7620*/  BRA `(.L_x_150) ;  /* 0xffffffb4002c7947 */ /* 0x000fea000383ffff */
.L_x_131:
[----:B------:R-:W-:Y:S01]  /*7630*/  BSSY B1, `(.L_x_151) ;  /* 0x0000006000017945 */ /* 0x000fe20003800000 */
[----:B------:R-:W-:-:S07]  /*7640*/  IMAD.MOV.U32 R15, RZ, RZ, -0x1 ;  /* 0xffffffffff0f7424 */ /* 0x000fce00078e00ff */
[----:B------:R-:W-:Y:S05]  /*7650*/  WARPSYNC.COLLECTIVE R15, `(.L_x_152) ;  /* 0x000000000f0c7348 */ /* 0x000fea0003c00000 */
[----:B------:R-:W-:Y:S02]  /*7660*/  ELECT P6, UR62, PT ;  /* 0x00000000003e782f */ /* 0x000fe400038c0000 */
[----:B------:R-:W-:Y:S01]  /*7670*/  MOV R14, UR62 ;  /* 0x0000003e000e7c02 */ /* 0x000fe20008000f00 */
[----:B------:R-:W-:Y:S10]  /*7680*/  ENDCOLLECTIVE ;  /* 0x000000000000791b */ /* 0x000ff40003800000 */
.L_x_152:
[----:B------:R-:W-:Y:S05]  /*7690*/  BSYNC B1 ;  /* 0x0000000000017941 */ /* 0x000fea0003800000 */
.L_x_151:
[----:B------:R-:W-:Y:S05]  /*76a0*/  BRA `(.L_x_153) ;  /* 0xffffffec00c87947 */ /* 0x000fea000383ffff */
.L_x_134:
[----:B-1----:R1:W2:Y:S02]  /*76b0*/  SYNCS.PHASECHK.TRANS64.TRYWAIT P1, [R7+URZ+0x10], R4 ;  /* 0x00001004070075a7 */ /* 0x0022a4000802017f */
[----:B--2---:R-:W-:Y:S05]  /*76c0*/  @!P1 NANOSLEEP.SYNCS 0x989680 ;  /* 0x009896800000995d */ /* 0x004fea0003900000 */
[----:B------:R-:W2:Y:S02]  /*76d0*/  @!P1 SYNCS.PHASECHK.TRANS64 P1, [R7+URZ+0x10], R4 ;  /* 0x00001004070095a7 */ /* 0x000ea4000802007f */
[----:B--2---:R-:W-:Y:S05]  /*76e0*/  @!P1 BRA `(.L_x_134) ;  /* 0xfffffffc00f09947 */ /* 0x004fea000383ffff */
[----:B------:R-:W-:Y:S05]  /*76f0*/  BRA `(.L_x_154) ;  /* 0xffffffec00fc7947 */ /* 0x000fea000383ffff */
.L_x_143:
[----:B------:R-:W-:Y:S01]  /*7700*/  BSSY B0, `(.L_x_155) ;  /* 0x0000006000007945 */ /* 0x000fe20003800000 */
[----:B------:R-:W-:-:S07]  /*7710*/  IMAD.MOV.U32 R15, RZ, RZ, -0x1 ;  /* 0xffffffffff0f7424 */ /* 0x000fce00078e00ff */
[----:B------:R-:W-:Y:S05]  /*7720*/  WARPSYNC.COLLECTIVE R15, `(.L_x_156) ;  /* 0x000000000f0c7348 */ /* 0x000fea0003c00000 */
[----:B------:R-:W-:Y:S02]  /*7730*/  ELECT P6, UR62, PT ;  /* 0x00000000003e782f */ /* 0x000fe400038c0000 */
[----:B------:R-:W-:Y:S01]  /*7740*/  MOV R14, UR62 ;  /* 0x0000003e000e7c02 */ /* 0x000fe20008000f00 */
[----:B------:R-:W-:Y:S10]  /*7750*/  ENDCOLLECTIVE ;  /* 0x000000000000791b */ /* 0x000ff40003800000 */
.L_x_156:
[----:B------:R-:W-:Y:S05]  /*7760*/  BSYNC B0 ;  /* 0x0000000000007941 */ /* 0x000fea0003800000 */
.L_x_155:
[----:B------:R-:W-:Y:S05]  /*7770*/  BRA `(.L_x_157) ;  /* 0xfffffff800e87947 */ /* 0x000fea000383ffff */
.L_x_147:
[----:B0-----:R0:W1:Y:S02]  /*7780*/  SYNCS.PHASECHK.TRANS64.TRYWAIT P0, [R7+URZ], R2 ;  /* 0x00000002070075a7 */ /* 0x001064000800017f */
[----:B-1----:R-:W-:Y:S05]  /*7790*/  @!P0 NANOSLEEP.SYNCS 0x989680 ;  /* 0x009896800000895d */ /* 0x002fea0003900000 */
[----:B------:R-:W1:Y:S02]  /*77a0*/  @!P0 SYNCS.PHASECHK.TRANS64 P0, [R7+URZ], R2 ;  /* 0x00000002070085a7 */ /* 0x000e64000800007f */
[----:B-1----:R-:W-:Y:S05]  /*77b0*/  @!P0 BRA `(.L_x_147) ;  /* 0xfffffffc00f08947 */ /* 0x002fea000383ffff */
[----:B------:R-:W-:Y:S05]  /*77c0*/  BRA `(.L_x_158) ;  /* 0xfffffffc00247947 */ /* 0x000fea000383ffff */
.L_x_159:
[----:B------:R-:W-:-:S00]  /*77d0*/  BRA `(.L_x_159) ;  /* 0xfffffffc00fc7947 */ /* 0x000fc0000383ffff */
[----:B------:R-:W-:-:S00]  /*77e0*/  NOP ;  /* 0x0000000000007918 */ /* 0x000fc00000000000 */
        /* <DEDUP_REMOVED lines=9> */
.L_x_160:


//--------------------- .nv.global.init           --------------------------
	.section	.nv.global.init,"aw",@progbits
.nv.global.init:
	.type		$str$22,@object
	.size		$str$22,($str$23 - $str$22)
$str$22:
        /*0000*/ 	.byte	0x6b, 0x5f, 0x74, 0x69, 0x6c, 0x65, 0x5f, 0x63, 0x6f, 0x75, 0x6e, 0x74, 0x20, 0x3e, 0x3d, 0x20
        /*0010*/ 	.byte	0x31, 0x00
	.type		$str$23,@object
	.size		$str$23,(__unnamed_1 - $str$23)
$str$23:
        /*0012*/ 	.byte	0x2f, 0x74, 0x6d, 0x70, 0x2f, 0x63, 0x75, 0x74, 0x6c, 0x61, 0x73, 0x73, 0x5f, 0x73, 0x77, 0x65
        /*0022*/ 	.byte	0x65, 0x70, 0x5f, 0x73, 0x72, 0x63, 0x2f, 0x69, 0x6e, 0x63, 0x6c, 0x75, 0x64, 0x65, 0x2f, 0x63
        /*0032*/ 	.byte	0x75, 0x74, 0x6c, 0x61, 0x73, 0x73, 0x2f, 0x67, 0x65, 0x6d, 0x6d, 0x2f, 0x63, 0x6f, 0x6c, 0x6c
        /*0042*/ 	.byte	0x65, 0x63, 0x74, 0x69, 0x76, 0x65, 0x2f, 0x73, 0x6d, 0x39, 0x30, 0x5f, 0x6d, 0x6d, 0x61, 0x5f
        /*0052*/ 	.byte	0x74, 0x6d, 0x61, 0x5f, 0x67, 0x6d, 0x6d, 0x61, 0x5f, 0x73, 0x73, 0x5f, 0x77, 0x61, 0x72, 0x70
        /*0062*/ 	.byte	0x73, 0x70, 0x65, 0x63, 0x69, 0x61, 0x6c, 0x69, 0x7a, 0x65, 0x64, 0x2e, 0x68, 0x70, 0x70, 0x00
	.type		__unnamed_1,@object
	.size		__unnamed_1,(.L_0 - __unnamed_1)
__unnamed_1:
        /*0072*/ 	.byte	0x76, 0x6f, 0x69, 0x64, 0x20, 0x63, 0x75, 0x74, 0x6c, 0x61, 0x73, 0x73, 0x3a, 0x3a, 0x67, 0x65
        /* <DEDUP_REMOVED lines=179> */
        /*0bb2*/ 	.byte	0x74, 0x69, 0x74, 0x79, 0x5d, 0x00
.L_0:


//--------------------- .nv.shared._ZN7cutlass13device_kernelINS_4gemm6kernel13GemmUniversalIN4cute5tupleIJiiiiEEENS1_10collective13CollectiveMmaINS1_34MainloopSm90TmaGmmaWarpSpecializedILi2ENS5_IJNS4_1CILi1EEESB_SB_EEENS1_32KernelTmaWarpSpecializedPingpongEEENS5_IJNSA_ILi64EEENSA_ILi96EEENSA_ILi256EEEEEENS_6half_tENS5_IJlSB_lEEESJ_SK_NS4_8TiledMMAINS4_8MMA_AtomIJNS4_4SM904GMMA25MMA_64x96x16_F32F16F16_SSILNSO_5MajorE0ELSQ_0ELNSO_7ScaleInE1ELSR_1EEEEEENS4_6LayoutISC_NS5_IJNSA_ILi0EEESV_SV_EEEEENS5_IJNS4_10UnderscoreESY_SY_EEEEENS4_13SM90_TMA_LOADENS4_14ComposedLayoutINS4_7SwizzleILi3ELi4ELi3EEENS4_18smem_ptr_flag_bitsILi16EEENSU_INS5_IJNSA_ILi8EEESF_EEENS5_IJSF_SB_EEEEEEEvNS4_8identityES11_S1B_vS1C_EENS_8epilogue10collective6detail29Sm90TmaWarpSpecializedAdapterINS1F_15DefaultEpilogueISJ_SK_SK_NS1E_6thread17LinearCombinationISJ_Li1EffLNS1J_9ScaleType4KindE0ELNS_15FloatRoundStyleE2ESJ_EENS1_15EpilogueDefaultEEEEEvvEEEEvNT_6ParamsE --------------------------
	.section	.nv.shared._ZN7cutlass13device_kernelINS_4gemm6kernel13GemmUniversalIN4cute5tupleIJiiiiEEENS1_10collective13CollectiveMmaINS1_34MainloopSm90TmaGmmaWarpSpecializedILi2ENS5_IJNS4_1CILi1EEESB_SB_EEENS1_32KernelTmaWarpSpecializedPingpongEEENS5_IJNSA_ILi64EEENSA_ILi96EEENSA_ILi256EEEEEENS_6half_tENS5_IJlSB_lEEESJ_SK_NS4_8TiledMMAINS4_8MMA_AtomIJNS4_4SM904GMMA25MMA_64x96x16_F32F16F16_SSILNSO_5MajorE0ELSQ_0ELNSO_7ScaleInE1ELSR_1EEEEEENS4_6LayoutISC_NS5_IJNSA_ILi0EEESV_SV_EEEEENS5_IJNS4_10UnderscoreESY_SY_EEEEENS4_13SM90_TMA_LOADENS4_14ComposedLayoutINS4_7SwizzleILi3ELi4ELi3EEENS4_18smem_ptr_flag_bitsILi16EEENSU_INS5_IJNSA_ILi8EEESF_EEENS5_IJSF_SB_EEEEEEEvNS4_8identityES11_S1B_vS1C_EENS_8epilogue10collective6detail29Sm90TmaWarpSpecializedAdapterINS1F_15DefaultEpilogueISJ_SK_SK_NS1E_6thread17LinearCombinationISJ_Li1EffLNS1J_9ScaleType4KindE0ELNS_15FloatRoundStyleE2ESJ_EENS1_15EpilogueDefaultEEEEEvvEEEEvNT_6ParamsE,"aw",@nobits
	.sectionflags	@""
	.align	16
	.zero		1024


//--------------------- .nv.shared.reserved.0     --------------------------
	.section	.nv.shared.reserved.0,"aw",@nobits
	.weak		__nv_reservedSMEM_offset_0_alias
	.size		__nv_reservedSMEM_offset_0_alias, 0, 0
	.other		__nv_reservedSMEM_offset_0_alias,@"STO_CUDA_RESERVED_SHARED STV_DEFAULT"
__nv_reservedSMEM_offset_0_alias:
	.zero		0


//--------------------- .nv.global                --------------------------
	.section	.nv.global,"aw",@nobits
.nv.global:
	.type		_ZN40_INTERNAL_778f3900_4_k_cu_113c0cb5_151374cute1_E,@object
	.size		_ZN40_INTERNAL_778f3900_4_k_cu_113c0cb5_151374cute1_E,(_ZN40_INTERNAL_778f3900_4_k_cu_113c0cb5_151374cuda3std3__45__cpo6cbeginE - _ZN40_INTERNAL_778f3900_4_k_cu_113c0cb5_151374cute1_E)
_ZN40_INTERNAL_778f3900_4_k_cu_113c0cb5_151374cute1_E:
	.zero		1
	.type		_ZN40_INTERNAL_778f3900_4_k_cu_113c0cb5_151374cuda3std3__45__cpo6cbeginE,@object
	.size		_ZN40_INTERNAL_778f3900_4_k_cu_113c0cb5_151374cuda3std3__45__cpo6cbeginE,(_ZN40_INTERNAL_778f3900_4_k_cu_113c0cb5_151374cuda3std3__48in_placeE - _ZN40_INTERNAL_778f3900_4_k_cu_113c0cb5_151374cuda3std3__45__cpo6cbeginE)
_ZN40_INTERNAL_778f3900_4_k_cu_113c0cb5_151374cuda3std3__45__cpo6cbeginE:
	.zero		1
	.type		_ZN40_INTERNAL_778f3900_4_k_cu_113c0cb5_151374cuda3std3__48in_placeE,@object
	.size		_ZN40_INTERNAL_778f3900_4_k_cu_113c0cb5_151374cuda3std3__48in_placeE,(_ZN40_INTERNAL_778f3900_4_k_cu_113c0cb5_151374cuda3std6ranges3__45__cpo9iter_moveE - _ZN40_INTERNAL_778f3900_4_k_cu_113c0cb5_151374cuda3std3__48in_placeE)
_ZN40_INTERNAL_778f3900_4_k_cu_113c0cb5_151374cuda3std3__48in_placeE:
	.zero		1
	.type		_ZN40_INTERNAL_778f3900_4_k_cu_113c0cb5_151374cuda3std6ranges3__45__cpo9iter_moveE,@object
	.size		_ZN40_INTERNAL_778f3900_4_k_cu_113c0cb5_151374cuda3std6ranges3__45__cpo9iter_moveE,(_ZN40_INTERNAL_778f3900_4_k_cu_113c0cb5_151374cuda3std3__45__cpo5beginE - _ZN40_INTERNAL_778f3900_4_k_cu_113c0cb5_151374cuda3std6ranges3__45__cpo9iter_moveE)
_ZN40_INTERNAL_778f3900_4_k_cu_113c0cb5_151374cuda3std6ranges3__45__cpo9iter_moveE:
	.zero		1
	.type		_ZN40_INTERNAL_778f3900_4_k_cu_113c0cb5_151374cuda3std3__45__cpo5beginE,@object
	.size		_ZN40_INTERNAL_778f3900_4_k_cu_113c0cb5_151374cuda3std3__45__cpo5beginE,(_ZN40_INTERNAL_778f3900_4_k_cu_113c0cb5_151374cuda3std3__442_GLOBAL__N__778f3900_4_k_cu_113c0cb5_151376ignoreE - _ZN40_INTERNAL_778f3900_4_k_cu_113c0cb5_151374cuda3std3__45__cpo5beginE)
_ZN40_INTERNAL_778f3900_4_k_cu_113c0cb5_151374cuda3std3__45__cpo5beginE:
	.zero		1
	.type		_ZN40_INTERNAL_778f3900_4_k_cu_113c0cb5_151374cuda3std3__442_GLOBAL__N__778f3900_4_k_cu_113c0cb5_151376ignoreE,@object
	.size		_ZN40_INTERNAL_778f3900_4_k_cu_113c0cb5_151374cuda3std3__442_GLOBAL__N__778f3900_4_k_cu_113c0cb5_151376ignoreE,(_ZN40_INTERNAL_778f3900_4_k_cu_113c0cb5_151374cute7productE - _ZN40_INTERNAL_778f3900_4_k_cu_113c0cb5_151374cuda3std3__442_GLOBAL__N__778f3900_4_k_cu_113c0cb5_151376ignoreE)
_ZN40_INTERNAL_778f3900_4_k_cu_113c0cb5_151374cuda3std3__442_GLOBAL__N__778f3900_4_k_cu_113c0cb5_151376ignoreE:
	.zero		1
	.type		_ZN40_INTERNAL_778f3900_4_k_cu_113c0cb5_151374cute7productE,@object
	.size		_ZN40_INTERNAL_778f3900_4_k_cu_113c0cb5_151374cute7productE,(_ZN40_INTERNAL_778f3900_4_k_cu_113c0cb5_151374cuda3std3__45__cpo3endE - _ZN40_INTERNAL_778f3900_4_k_cu_113c0cb5_151374cute7productE)
_ZN40_INTERNAL_778f3900_4_k_cu_113c0cb5_151374cute7productE:
	.zero		1
	.type		_ZN40_INTERNAL_778f3900_4_k_cu_113c0cb5_151374cuda3std3__45__cpo3endE,@object
	.size		_ZN40_INTERNAL_778f3900_4_k_cu_113c0cb5_151374cuda3std3__45__cpo3endE,(_ZN40_INTERNAL_778f3900_4_k_cu_113c0cb5_151374cuda3std3__419piecewise_constructE - _ZN40_INTERNAL_778f3900_4_k_cu_113c0cb5_151374cuda3std3__45__cpo3endE)
_ZN40_INTERNAL_778f3900_4_k_cu_113c0cb5_151374cuda3std3__45__cpo3endE:
	.zero		1
	.type		_ZN40_INTERNAL_778f3900_4_k_cu_113c0cb5_151374cuda3std3__419piecewise_constructE,@object
	.size		_ZN40_INTERNAL_778f3900_4_k_cu_113c0cb5_151374cuda3std3__419piecewise_constructE,(_ZN40_INTERNAL_778f3900_4_k_cu_113c0cb5_151374cuda3std3__45__cpo4cendE - _ZN40_INTERNAL_778f3900_4_k_cu_113c0cb5_151374cuda3std3__419piecewise_constructE)
_ZN40_INTERNAL_778f3900_4_k_cu_113c0cb5_151374cuda3std3__419piecewise_constructE:
	.zero		1
	.type		_ZN40_INTERNAL_778f3900_4_k_cu_113c0cb5_151374cuda3std3__45__cpo4cendE,@object
	.size		_ZN40_INTERNAL_778f3900_4_k_cu_113c0cb5_151374cuda3std3__45__cpo4cendE,(_ZN40_INTERNAL_778f3900_4_k_cu_113c0cb5_151374cuda3std6ranges3__45__cpo4swapE - _ZN40_INTERNAL_778f3900_4_k_cu_113c0cb5_151374cuda3std3__45__cpo4cendE)
_ZN40_INTERNAL_778f3900_4_k_cu_113c0cb5_151374cuda3std3__45__cpo4cendE:
	.zero		1
	.type		_ZN40_INTERNAL_778f3900_4_k_cu_113c0cb5_151374cuda3std6ranges3__45__cpo4swapE,@object
	.size		_ZN40_INTERNAL_778f3900_4_k_cu_113c0cb5_151374cuda3std6ranges3__45__cpo4swapE,(.L_8 - _ZN40_INTERNAL_778f3900_4_k_cu_113c0cb5_151374cuda3std6ranges3__45__cpo4swapE)
_ZN40_INTERNAL_778f3900_4_k_cu_113c0cb5_151374cuda3std6ranges3__45__cpo4swapE:
	.zero		1
.L_8:


//--------------------- .nv.constant0._ZN7cutlass13device_kernelINS_4gemm6kernel13GemmUniversalIN4cute5tupleIJiiiiEEENS1_10collective13CollectiveMmaINS1_34MainloopSm90TmaGmmaWarpSpecializedILi2ENS5_IJNS4_1CILi1EEESB_SB_EEENS1_32KernelTmaWarpSpecializedPingpongEEENS5_IJNSA_ILi64EEENSA_ILi96EEENSA_ILi256EEEEEENS_6half_tENS5_IJlSB_lEEESJ_SK_NS4_8TiledMMAINS4_8MMA_AtomIJNS4_4SM904GMMA25MMA_64x96x16_F32F16F16_SSILNSO_5MajorE0ELSQ_0ELNSO_7ScaleInE1ELSR_1EEEEEENS4_6LayoutISC_NS5_IJNSA_ILi0EEESV_SV_EEEEENS5_IJNS4_10UnderscoreESY_SY_EEEEENS4_13SM90_TMA_LOADENS4_14ComposedLayoutINS4_7SwizzleILi3ELi4ELi3EEENS4_18smem_ptr_flag_bitsILi16EEENSU_INS5_IJNSA_ILi8EEESF_EEENS5_IJSF_SB_EEEEEEEvNS4_8identityES11_S1B_vS1C_EENS_8epilogue10collective6detail29Sm90TmaWarpSpecializedAdapterINS1F_15DefaultEpilogueISJ_SK_SK_NS1E_6thread17LinearCombinationISJ_Li1EffLNS1J_9ScaleType4KindE0ELNS_15FloatRoundStyleE2ESJ_EENS1_15EpilogueDefaultEEEEEvvEEEEvNT_6ParamsE --------------------------
	.section	.nv.constant0._ZN7cutlass13device_kernelINS_4gemm6kernel13GemmUniversalIN4cute5tupleIJiiiiEEENS1_10collective13CollectiveMmaINS1_34MainloopSm90TmaGmmaWarpSpecializedILi2ENS5_IJNS4_1CILi1EEESB_SB_EEENS1_32KernelTmaWarpSpecializedPingpongEEENS5_IJNSA_ILi64EEENSA_ILi96EEENSA_ILi256EEEEEENS_6half_tENS5_IJlSB_lEEESJ_SK_NS4_8TiledMMAINS4_8MMA_AtomIJNS4_4SM904GMMA25MMA_64x96x16_F32F16F16_SSILNSO_5MajorE0ELSQ_0ELNSO_7ScaleInE1ELSR_1EEEEEENS4_6LayoutISC_NS5_IJNSA_ILi0EEESV_SV_EEEEENS5_IJNS4_10UnderscoreESY_SY_EEEEENS4_13SM90_TMA_LOADENS4_14ComposedLayoutINS4_7SwizzleILi3ELi4ELi3EEENS4_18smem_ptr_flag_bitsILi16EEENSU_INS5_IJNSA_ILi8EEESF_EEENS5_IJSF_SB_EEEEEEEvNS4_8identityES11_S1B_vS1C_EENS_8epilogue10collective6detail29Sm90TmaWarpSpecializedAdapterINS1F_15DefaultEpilogueISJ_SK_SK_NS1E_6thread17LinearCombinationISJ_Li1EffLNS1J_9ScaleType4KindE0ELNS_15FloatRoundStyleE2ESJ_EENS1_15EpilogueDefaultEEEEEvvEEEEvNT_6ParamsE,"a",@progbits
	.sectionflags	@""
	.align	4
.nv.constant0._ZN7cutlass13device_kernelINS_4gemm6kernel13GemmUniversalIN4cute5tupleIJiiiiEEENS1_10collective13CollectiveMmaINS1_34MainloopSm90TmaGmmaWarpSpecializedILi2ENS5_IJNS4_1CILi1EEESB_SB_EEENS1_32KernelTmaWarpSpecializedPingpongEEENS5_IJNSA_ILi64EEENSA_ILi96EEENSA_ILi256EEEEEENS_6half_tENS5_IJlSB_lEEESJ_SK_NS4_8TiledMMAINS4_8MMA_AtomIJNS4_4SM904GMMA25MMA_64x96x16_F32F16F16_SSILNSO_5MajorE0ELSQ_0ELNSO_7ScaleInE1ELSR_1EEEEEENS4_6LayoutISC_NS5_IJNSA_ILi0EEESV_SV_EEEEENS5_IJNS4_10UnderscoreESY_SY_EEEEENS4_13SM90_TMA_LOADENS4_14ComposedLayoutINS4_7SwizzleILi3ELi4ELi3EEENS4_18smem_ptr_flag_bitsILi16EEENSU_INS5_IJNSA_ILi8EEESF_EEENS5_IJSF_SB_EEEEEEEvNS4_8identityES11_S1B_vS1C_EENS_8epilogue10collective6detail29Sm90TmaWarpSpecializedAdapterINS1F_15DefaultEpilogueISJ_SK_SK_NS1E_6thread17LinearCombinationISJ_Li1EffLNS1J_9ScaleType4KindE0ELNS_15FloatRoundStyleE2ESJ_EENS1_15EpilogueDefaultEEEEEvvEEEEvNT_6ParamsE:
	.zero		1664


//--------------------- SYMBOLS --------------------------

	.type		.nv.reservedSmem.offset0,@object
	.size		.nv.reservedSmem.offset0,0x4
	.type		__assertfail,@function
